//
// Generated by NVIDIA NVVM Compiler
//
// Compiler Build ID: CL-36424714
// Cuda compilation tools, release 13.0, V13.0.88
// Based on NVVM 20.0.0
//

.version 9.0
.target sm_100
.address_size 64

	// .globl	_Z7dkernelPlS_S_iiiiii
// _ZZ7dkernelPlS_S_iiiiiiE12sharedFilter has been demoted

.visible .entry _Z7dkernelPlS_S_iiiiii(
	.param .u64 .ptr .align 1 _Z7dkernelPlS_S_iiiiii_param_0,
	.param .u64 .ptr .align 1 _Z7dkernelPlS_S_iiiiii_param_1,
	.param .u64 .ptr .align 1 _Z7dkernelPlS_S_iiiiii_param_2,
	.param .u32 _Z7dkernelPlS_S_iiiiii_param_3,
	.param .u32 _Z7dkernelPlS_S_iiiiii_param_4,
	.param .u32 _Z7dkernelPlS_S_iiiiii_param_5,
	.param .u32 _Z7dkernelPlS_S_iiiiii_param_6,
	.param .u32 _Z7dkernelPlS_S_iiiiii_param_7,
	.param .u32 _Z7dkernelPlS_S_iiiiii_param_8
)
{
	.reg .pred 	%p<107>;
	.reg .b32 	%r<134>;
	.reg .b64 	%rd<166>;
	// demoted variable
	.shared .align 8 .b8 _ZZ7dkernelPlS_S_iiiiiiE12sharedFilter[32768];
	ld.param.u64 	%rd47, [_Z7dkernelPlS_S_iiiiii_param_0];
	ld.param.u64 	%rd48, [_Z7dkernelPlS_S_iiiiii_param_1];
	ld.param.u32 	%r48, [_Z7dkernelPlS_S_iiiiii_param_3];
	ld.param.u32 	%r49, [_Z7dkernelPlS_S_iiiiii_param_4];
	ld.param.u32 	%r50, [_Z7dkernelPlS_S_iiiiii_param_5];
	ld.param.u32 	%r51, [_Z7dkernelPlS_S_iiiiii_param_6];
	ld.param.u32 	%r52, [_Z7dkernelPlS_S_iiiiii_param_7];
	ld.param.u32 	%r53, [_Z7dkernelPlS_S_iiiiii_param_8];
	cvta.to.global.u64 	%rd1, %rd48;
	cvta.to.global.u64 	%rd2, %rd47;
	mov.u32 	%r54, %ctaid.y;
	mov.u32 	%r55, %ntid.y;
	mov.u32 	%r1, %tid.y;
	mad.lo.s32 	%r2, %r54, %r55, %r1;
	mov.u32 	%r56, %ctaid.x;
	mov.u32 	%r57, %ntid.x;
	mov.u32 	%r3, %tid.x;
	mad.lo.s32 	%r4, %r56, %r57, %r3;
	mov.u32 	%r5, %ctaid.z;
	setp.ge.s32 	%p2, %r2, %r48;
	setp.ge.s32 	%p3, %r4, %r49;
	or.pred  	%p4, %p2, %p3;
	setp.ge.s32 	%p5, %r5, %r53;
	or.pred  	%p6, %p4, %p5;
	@%p6 bra 	$L__BB0_61;
	mul.lo.s32 	%r58, %r51, %r50;
	mul.lo.s32 	%r6, %r58, %r52;
	or.b32  	%r59, %r3, %r1;
	setp.ne.s32 	%p7, %r59, 0;
	setp.lt.s32 	%p8, %r6, 1;
	or.pred  	%p9, %p7, %p8;
	@%p9 bra 	$L__BB0_14;
	mul.lo.s32 	%r7, %r6, %r5;
	and.b32  	%r8, %r6, 15;
	setp.lt.u32 	%p10, %r6, 16;
	mov.b32 	%r124, 0;
	@%p10 bra 	$L__BB0_5;
	and.b32  	%r124, %r6, 2147483632;
	mov.b32 	%r122, 0;
$L__BB0_4:
	.pragma "nounroll";
	add.s32 	%r62, %r122, %r7;
	mul.wide.u32 	%rd49, %r62, 8;
	add.s64 	%rd50, %rd1, %rd49;
	ld.global.u64 	%rd51, [%rd50];
	shl.b32 	%r63, %r122, 3;
	mov.u32 	%r64, _ZZ7dkernelPlS_S_iiiiiiE12sharedFilter;
	add.s32 	%r65, %r64, %r63;
	st.shared.u64 	[%r65], %rd51;
	ld.global.u64 	%rd52, [%rd50+8];
	st.shared.u64 	[%r65+8], %rd52;
	ld.global.u64 	%rd53, [%rd50+16];
	st.shared.u64 	[%r65+16], %rd53;
	ld.global.u64 	%rd54, [%rd50+24];
	st.shared.u64 	[%r65+24], %rd54;
	ld.global.u64 	%rd55, [%rd50+32];
	st.shared.u64 	[%r65+32], %rd55;
	ld.global.u64 	%rd56, [%rd50+40];
	st.shared.u64 	[%r65+40], %rd56;
	ld.global.u64 	%rd57, [%rd50+48];
	st.shared.u64 	[%r65+48], %rd57;
	ld.global.u64 	%rd58, [%rd50+56];
	st.shared.u64 	[%r65+56], %rd58;
	ld.global.u64 	%rd59, [%rd50+64];
	st.shared.u64 	[%r65+64], %rd59;
	ld.global.u64 	%rd60, [%rd50+72];
	st.shared.u64 	[%r65+72], %rd60;
	ld.global.u64 	%rd61, [%rd50+80];
	st.shared.u64 	[%r65+80], %rd61;
	ld.global.u64 	%rd62, [%rd50+88];
	st.shared.u64 	[%r65+88], %rd62;
	ld.global.u64 	%rd63, [%rd50+96];
	st.shared.u64 	[%r65+96], %rd63;
	ld.global.u64 	%rd64, [%rd50+104];
	st.shared.u64 	[%r65+104], %rd64;
	ld.global.u64 	%rd65, [%rd50+112];
	st.shared.u64 	[%r65+112], %rd65;
	ld.global.u64 	%rd66, [%rd50+120];
	st.shared.u64 	[%r65+120], %rd66;
	add.s32 	%r122, %r122, 16;
	setp.ne.s32 	%p11, %r122, %r124;
	@%p11 bra 	$L__BB0_4;
$L__BB0_5:
	setp.eq.s32 	%p12, %r8, 0;
	@%p12 bra 	$L__BB0_14;
	and.b32  	%r13, %r6, 7;
	setp.lt.u32 	%p13, %r8, 8;
	@%p13 bra 	$L__BB0_8;
	add.s32 	%r66, %r124, %r7;
	mul.wide.u32 	%rd67, %r66, 8;
	add.s64 	%rd68, %rd1, %rd67;
	ld.global.u64 	%rd69, [%rd68];
	shl.b32 	%r67, %r124, 3;
	mov.u32 	%r68, _ZZ7dkernelPlS_S_iiiiiiE12sharedFilter;
	add.s32 	%r69, %r68, %r67;
	st.shared.u64 	[%r69], %rd69;
	cvt.u64.u32 	%rd70, %r7;
	cvt.u64.u32 	%rd71, %r124;
	add.s64 	%rd72, %rd71, %rd70;
	shl.b64 	%rd73, %rd72, 3;
	add.s64 	%rd74, %rd1, %rd73;
	ld.global.u64 	%rd75, [%rd74+8];
	st.shared.u64 	[%r69+8], %rd75;
	ld.global.u64 	%rd76, [%rd74+16];
	st.shared.u64 	[%r69+16], %rd76;
	ld.global.u64 	%rd77, [%rd74+24];
	st.shared.u64 	[%r69+24], %rd77;
	ld.global.u64 	%rd78, [%rd74+32];
	st.shared.u64 	[%r69+32], %rd78;
	ld.global.u64 	%rd79, [%rd74+40];
	st.shared.u64 	[%r69+40], %rd79;
	ld.global.u64 	%rd80, [%rd74+48];
	st.shared.u64 	[%r69+48], %rd80;
	ld.global.u64 	%rd81, [%rd74+56];
	st.shared.u64 	[%r69+56], %rd81;
	add.s32 	%r124, %r124, 8;
$L__BB0_8:
	setp.eq.s32 	%p14, %r13, 0;
	@%p14 bra 	$L__BB0_14;
	and.b32  	%r16, %r6, 3;
	setp.lt.u32 	%p15, %r13, 4;
	@%p15 bra 	$L__BB0_11;
	add.s32 	%r70, %r124, %r7;
	mul.wide.u32 	%rd82, %r70, 8;
	add.s64 	%rd83, %rd1, %rd82;
	ld.global.u64 	%rd84, [%rd83];
	shl.b32 	%r71, %r124, 3;
	mov.u32 	%r72, _ZZ7dkernelPlS_S_iiiiiiE12sharedFilter;
	add.s32 	%r73, %r72, %r71;
	st.shared.u64 	[%r73], %rd84;
	cvt.u64.u32 	%rd85, %r7;
	cvt.u64.u32 	%rd86, %r124;
	add.s64 	%rd87, %rd86, %rd85;
	shl.b64 	%rd88, %rd87, 3;
	add.s64 	%rd89, %rd1, %rd88;
	ld.global.u64 	%rd90, [%rd89+8];
	st.shared.u64 	[%r73+8], %rd90;
	ld.global.u64 	%rd91, [%rd89+16];
	st.shared.u64 	[%r73+16], %rd91;
	ld.global.u64 	%rd92, [%rd89+24];
	st.shared.u64 	[%r73+24], %rd92;
	add.s32 	%r124, %r124, 4;
$L__BB0_11:
	setp.eq.s32 	%p16, %r16, 0;
	@%p16 bra 	$L__BB0_14;
	mov.b32 	%r127, 0;
	mov.u32 	%r77, _ZZ7dkernelPlS_S_iiiiiiE12sharedFilter;
$L__BB0_13:
	.pragma "nounroll";
	add.s32 	%r75, %r124, %r7;
	mul.wide.u32 	%rd93, %r75, 8;
	add.s64 	%rd94, %rd1, %rd93;
	ld.global.u64 	%rd95, [%rd94];
	shl.b32 	%r76, %r124, 3;
	add.s32 	%r78, %r77, %r76;
	st.shared.u64 	[%r78], %rd95;
	add.s32 	%r124, %r124, 1;
	add.s32 	%r127, %r127, 1;
	setp.ne.s32 	%p17, %r127, %r16;
	@%p17 bra 	$L__BB0_13;
$L__BB0_14:
	bar.sync 	0;
	setp.lt.s32 	%p18, %r50, 1;
	mov.b64 	%rd144, 0;
	@%p18 bra 	$L__BB0_60;
	shr.u32 	%r79, %r52, 1;
	sub.s32 	%r23, %r4, %r79;
	min.s32 	%r80, %r51, %r52;
	setp.lt.s32 	%p19, %r80, 1;
	@%p19 bra 	$L__BB0_60;
	and.b32  	%r24, %r52, 7;
	and.b32  	%r25, %r52, 2147483640;
	shr.u32 	%r82, %r51, 1;
	sub.s32 	%r26, %r2, %r82;
	mov.b64 	%rd144, 0;
	mov.b32 	%r128, 0;
$L__BB0_17:
	mul.lo.s32 	%r28, %r128, %r48;
	mov.b32 	%r129, 0;
$L__BB0_18:
	setp.lt.u32 	%p20, %r52, 8;
	add.s32 	%r85, %r26, %r129;
	setp.gt.s32 	%p21, %r85, -1;
	setp.lt.s32 	%p22, %r85, %r48;
	and.pred  	%p1, %p21, %p22;
	add.s32 	%r86, %r85, %r28;
	mul.lo.s32 	%r30, %r86, %r49;
	mad.lo.s32 	%r87, %r128, %r51, %r129;
	mul.lo.s32 	%r31, %r87, %r52;
	mov.b32 	%r132, 0;
	@%p20 bra 	$L__BB0_37;
	mov.b32 	%r130, 0;
$L__BB0_20:
	.pragma "nounroll";
	add.s32 	%r33, %r23, %r130;
	setp.gt.s32 	%p23, %r33, -1;
	setp.lt.s32 	%p24, %r33, %r49;
	and.pred  	%p25, %p23, %p24;
	and.pred  	%p26, %p1, %p25;
	add.s32 	%r89, %r33, %r30;
	mul.wide.s32 	%rd100, %r89, 8;
	add.s64 	%rd6, %rd2, %rd100;
	add.s32 	%r90, %r130, %r31;
	shl.b32 	%r91, %r90, 3;
	mov.u32 	%r92, _ZZ7dkernelPlS_S_iiiiiiE12sharedFilter;
	add.s32 	%r34, %r92, %r91;
	not.pred 	%p27, %p26;
	@%p27 bra 	$L__BB0_22;
	ld.global.u64 	%rd101, [%rd6];
	ld.shared.u64 	%rd102, [%r34];
	mad.lo.s64 	%rd144, %rd102, %rd101, %rd144;
$L__BB0_22:
	add.s32 	%r93, %r33, 1;
	setp.gt.s32 	%p28, %r93, -1;
	setp.lt.s32 	%p29, %r93, %r49;
	and.pred  	%p30, %p28, %p29;
	and.pred  	%p31, %p1, %p30;
	not.pred 	%p32, %p31;
	@%p32 bra 	$L__BB0_24;
	ld.global.u64 	%rd103, [%rd6+8];
	ld.shared.u64 	%rd104, [%r34+8];
	mad.lo.s64 	%rd144, %rd104, %rd103, %rd144;
$L__BB0_24:
	add.s32 	%r94, %r33, 2;
	setp.gt.s32 	%p33, %r94, -1;
	setp.lt.s32 	%p34, %r94, %r49;
	and.pred  	%p35, %p33, %p34;
	and.pred  	%p36, %p1, %p35;
	not.pred 	%p37, %p36;
	@%p37 bra 	$L__BB0_26;
	ld.global.u64 	%rd105, [%rd6+16];
	ld.shared.u64 	%rd106, [%r34+16];
	mad.lo.s64 	%rd144, %rd106, %rd105, %rd144;
$L__BB0_26:
	add.s32 	%r95, %r33, 3;
	setp.gt.s32 	%p38, %r95, -1;
	setp.lt.s32 	%p39, %r95, %r49;
	and.pred  	%p40, %p38, %p39;
	and.pred  	%p41, %p1, %p40;
	not.pred 	%p42, %p41;
	@%p42 bra 	$L__BB0_28;
	ld.global.u64 	%rd107, [%rd6+24];
	ld.shared.u64 	%rd108, [%r34+24];
	mad.lo.s64 	%rd144, %rd108, %rd107, %rd144;
$L__BB0_28:
	add.s32 	%r96, %r33, 4;
	setp.gt.s32 	%p43, %r96, -1;
	setp.lt.s32 	%p44, %r96, %r49;
	and.pred  	%p45, %p43, %p44;
	and.pred  	%p46, %p1, %p45;
	not.pred 	%p47, %p46;
	@%p47 bra 	$L__BB0_30;
	ld.global.u64 	%rd109, [%rd6+32];
	ld.shared.u64 	%rd110, [%r34+32];
	mad.lo.s64 	%rd144, %rd110, %rd109, %rd144;
$L__BB0_30:
	add.s32 	%r97, %r33, 5;
	setp.gt.s32 	%p48, %r97, -1;
	setp.lt.s32 	%p49, %r97, %r49;
	and.pred  	%p50, %p48, %p49;
	and.pred  	%p51, %p1, %p50;
	not.pred 	%p52, %p51;
	@%p52 bra 	$L__BB0_32;
	ld.global.u64 	%rd111, [%rd6+40];
	ld.shared.u64 	%rd112, [%r34+40];
	mad.lo.s64 	%rd144, %rd112, %rd111, %rd144;
$L__BB0_32:
	add.s32 	%r98, %r33, 6;
	setp.gt.s32 	%p53, %r98, -1;
	setp.lt.s32 	%p54, %r98, %r49;
	and.pred  	%p55, %p53, %p54;
	and.pred  	%p56, %p1, %p55;
	not.pred 	%p57, %p56;
	@%p57 bra 	$L__BB0_34;
	ld.global.u64 	%rd113, [%rd6+48];
	ld.shared.u64 	%rd114, [%r34+48];
	mad.lo.s64 	%rd144, %rd114, %rd113, %rd144;
$L__BB0_34:
	add.s32 	%r99, %r33, 7;
	setp.gt.s32 	%p58, %r99, -1;
	setp.lt.s32 	%p59, %r99, %r49;
	and.pred  	%p60, %p58, %p59;
	and.pred  	%p61, %p1, %p60;
	not.pred 	%p62, %p61;
	@%p62 bra 	$L__BB0_36;
	ld.global.u64 	%rd115, [%rd6+56];
	ld.shared.u64 	%rd116, [%r34+56];
	mad.lo.s64 	%rd144, %rd116, %rd115, %rd144;
$L__BB0_36:
	add.s32 	%r130, %r130, 8;
	setp.ne.s32 	%p63, %r130, %r25;
	mov.u32 	%r132, %r25;
	@%p63 bra 	$L__BB0_20;
$L__BB0_37:
	setp.eq.s32 	%p64, %r24, 0;
	@%p64 bra 	$L__BB0_58;
	add.s32 	%r100, %r24, -1;
	setp.lt.u32 	%p65, %r100, 3;
	@%p65 bra 	$L__BB0_48;
	add.s32 	%r37, %r23, %r132;
	setp.gt.s32 	%p66, %r37, -1;
	setp.lt.s32 	%p67, %r37, %r49;
	and.pred  	%p68, %p66, %p67;
	and.pred  	%p69, %p1, %p68;
	add.s32 	%r101, %r37, %r30;
	mul.wide.s32 	%rd118, %r101, 8;
	add.s64 	%rd25, %rd2, %rd118;
	add.s32 	%r102, %r132, %r31;
	shl.b32 	%r103, %r102, 3;
	mov.u32 	%r104, _ZZ7dkernelPlS_S_iiiiiiE12sharedFilter;
	add.s32 	%r38, %r104, %r103;
	not.pred 	%p70, %p69;
	@%p70 bra 	$L__BB0_41;
	ld.global.u64 	%rd119, [%rd25];
	ld.shared.u64 	%rd120, [%r38];
	mad.lo.s64 	%rd144, %rd120, %rd119, %rd144;
$L__BB0_41:
	add.s32 	%r105, %r37, 1;
	setp.gt.s32 	%p71, %r105, -1;
	setp.lt.s32 	%p72, %r105, %r49;
	and.pred  	%p73, %p71, %p72;
	and.pred  	%p74, %p1, %p73;
	not.pred 	%p75, %p74;
	@%p75 bra 	$L__BB0_43;
	ld.global.u64 	%rd121, [%rd25+8];
	ld.shared.u64 	%rd122, [%r38+8];
	mad.lo.s64 	%rd144, %rd122, %rd121, %rd144;
$L__BB0_43:
	add.s32 	%r106, %r37, 2;
	setp.gt.s32 	%p76, %r106, -1;
	setp.lt.s32 	%p77, %r106, %r49;
	and.pred  	%p78, %p76, %p77;
	and.pred  	%p79, %p1, %p78;
	not.pred 	%p80, %p79;
	@%p80 bra 	$L__BB0_45;
	ld.global.u64 	%rd123, [%rd25+16];
	ld.shared.u64 	%rd124, [%r38+16];
	mad.lo.s64 	%rd144, %rd124, %rd123, %rd144;
$L__BB0_45:
	add.s32 	%r107, %r37, 3;
	setp.gt.s32 	%p81, %r107, -1;
	setp.lt.s32 	%p82, %r107, %r49;
	and.pred  	%p83, %p81, %p82;
	and.pred  	%p84, %p1, %p83;
	not.pred 	%p85, %p84;
	@%p85 bra 	$L__BB0_47;
	ld.global.u64 	%rd125, [%rd25+24];
	ld.shared.u64 	%rd126, [%r38+24];
	mad.lo.s64 	%rd144, %rd126, %rd125, %rd144;
$L__BB0_47:
	add.s32 	%r132, %r132, 4;
$L__BB0_48:
	and.b32  	%r108, %r52, 3;
	setp.eq.s32 	%p86, %r108, 0;
	@%p86 bra 	$L__BB0_58;
	setp.eq.s32 	%p87, %r108, 1;
	@%p87 bra 	$L__BB0_55;
	add.s32 	%r41, %r23, %r132;
	setp.gt.s32 	%p88, %r41, -1;
	setp.lt.s32 	%p89, %r41, %r49;
	and.pred  	%p90, %p88, %p89;
	and.pred  	%p91, %p1, %p90;
	add.s32 	%r109, %r41, %r30;
	mul.wide.s32 	%rd128, %r109, 8;
	add.s64 	%rd36, %rd2, %rd128;
	add.s32 	%r110, %r132, %r31;
	shl.b32 	%r111, %r110, 3;
	mov.u32 	%r112, _ZZ7dkernelPlS_S_iiiiiiE12sharedFilter;
	add.s32 	%r42, %r112, %r111;
	not.pred 	%p92, %p91;
	@%p92 bra 	$L__BB0_52;
	ld.global.u64 	%rd129, [%rd36];
	ld.shared.u64 	%rd130, [%r42];
	mad.lo.s64 	%rd144, %rd130, %rd129, %rd144;
$L__BB0_52:
	add.s32 	%r113, %r41, 1;
	setp.gt.s32 	%p93, %r113, -1;
	setp.lt.s32 	%p94, %r113, %r49;
	and.pred  	%p95, %p93, %p94;
	and.pred  	%p96, %p1, %p95;
	not.pred 	%p97, %p96;
	@%p97 bra 	$L__BB0_54;
	ld.global.u64 	%rd131, [%rd36+8];
	ld.shared.u64 	%rd132, [%r42+8];
	mad.lo.s64 	%rd144, %rd132, %rd131, %rd144;
$L__BB0_54:
	add.s32 	%r132, %r132, 2;
$L__BB0_55:
	and.b32  	%r114, %r52, 1;
	setp.eq.b32 	%p98, %r114, 1;
	not.pred 	%p99, %p98;
	@%p99 bra 	$L__BB0_58;
	add.s32 	%r45, %r23, %r132;
	setp.gt.s32 	%p100, %r45, -1;
	setp.lt.s32 	%p101, %r45, %r49;
	and.pred  	%p102, %p100, %p101;
	and.pred  	%p103, %p1, %p102;
	not.pred 	%p104, %p103;
	@%p104 bra 	$L__BB0_58;
	add.s32 	%r115, %r45, %r30;
	mul.wide.s32 	%rd133, %r115, 8;
	add.s64 	%rd134, %rd2, %rd133;
	ld.global.u64 	%rd135, [%rd134];
	add.s32 	%r116, %r132, %r31;
	shl.b32 	%r117, %r116, 3;
	mov.u32 	%r118, _ZZ7dkernelPlS_S_iiiiiiE12sharedFilter;
	add.s32 	%r119, %r118, %r117;
	ld.shared.u64 	%rd136, [%r119];
	mad.lo.s64 	%rd144, %rd136, %rd135, %rd144;
$L__BB0_58:
	add.s32 	%r129, %r129, 1;
	setp.ne.s32 	%p105, %r129, %r51;
	@%p105 bra 	$L__BB0_18;
	add.s32 	%r128, %r128, 1;
	setp.ne.s32 	%p106, %r128, %r50;
	@%p106 bra 	$L__BB0_17;
$L__BB0_60:
	ld.param.u64 	%rd140, [_Z7dkernelPlS_S_iiiiii_param_2];
	mad.lo.s32 	%r120, %r48, %r5, %r2;
	mad.lo.s32 	%r121, %r120, %r49, %r4;
	cvta.to.global.u64 	%rd137, %rd140;
	mul.wide.s32 	%rd138, %r121, 8;
	add.s64 	%rd139, %rd137, %rd138;
	st.global.u64 	[%rd139], %rd144;
$L__BB0_61:
	ret;

}


// ===== COMPILED SASS (sm_100) =====

	.target	sm_100

	.elftype	@"ET_EXEC"


//--------------------- .note.nv.tkinfo           --------------------------
	.section	.note.nv.tkinfo,"",@"SHT_NOTE"
	.sectionflags	@"SHF_NOTE_NV_TKINFO"
	.tkinfo
        /*0018*/ 	.word	0x00000002
        /*0030*/ 	.string	""
        /*0030*/ 	.string	"ptxas"
        /*0030*/ 	.string	"Cuda compilation tools, release 13.0, V13.0.88"
        /*0030*/ 	.string	"Build cuda_13.0.r13.0/compiler.36424714_0"
        /*0030*/ 	.string	"-arch sm_100 -m 64 "



//--------------------- .note.nv.cuinfo           --------------------------
	.section	.note.nv.cuinfo,"",@"SHT_NOTE"
	.sectionflags	@"SHF_NOTE_NV_CUINFO"
        /*0018*/ 	.short	0x0002
        /*001a*/ 	.short	0x0064
        /*001c*/ 	.short	0x0082
	.zero		2


//--------------------- .nv.info                  --------------------------
	.section	.nv.info,"",@"SHT_CUDA_INFO"
	.align	4


	//----- nvinfo : EIATTR_REGCOUNT
	.align		4
        /*0000*/ 	.byte	0x04, 0x2f
        /*0002*/ 	.short	(.L_1 - .L_0)
	.align		4
.L_0:
        /*0004*/ 	.word	index@(_Z7dkernelPlS_S_iiiiii)
        /*0008*/ 	.word	0x0000001f


	//----- nvinfo : EIATTR_FRAME_SIZE
	.align		4
.L_1:
        /*000c*/ 	.byte	0x04, 0x11
        /*000e*/ 	.short	(.L_3 - .L_2)
	.align		4
.L_2:
        /*0010*/ 	.word	index@(_Z7dkernelPlS_S_iiiiii)
        /*0014*/ 	.word	0x00000000


	//----- nvinfo : EIATTR_MIN_STACK_SIZE
	.align		4
.L_3:
        /*0018*/ 	.byte	0x04, 0x12
        /*001a*/ 	.short	(.L_5 - .L_4)
	.align		4
.L_4:
        /*001c*/ 	.word	index@(_Z7dkernelPlS_S_iiiiii)
        /*0020*/ 	.word	0x00000000
.L_5:


//--------------------- .nv.compat                --------------------------
	.section	.nv.compat,"",@"SHT_CUDA_COMPAT_INFO"
	.align	4
        /*0000*/ 	.byte	0x02, 0x09, 0x00, 0x00, 0x02, 0x02, 0x01, 0x00, 0x02, 0x05, 0x05, 0x00, 0x03, 0x07, 0x01, 0x01
        /*0010*/ 	.byte	0x02, 0x03, 0x00, 0x00, 0x02, 0x06, 0x01, 0x00, 0x04, 0x0b, 0x08, 0x00, 0x09, 0x00, 0x00, 0x00
        /*0020*/ 	.byte	0x00, 0x00, 0x00, 0x00


//--------------------- .nv.info._Z7dkernelPlS_S_iiiiii --------------------------
	.section	.nv.info._Z7dkernelPlS_S_iiiiii,"",@"SHT_CUDA_INFO"
	.sectionflags	@""
	.align	4


	//----- nvinfo : EIATTR_CUDA_API_VERSION
	.align		4
        /*0000*/ 	.byte	0x04, 0x37
        /*0002*/ 	.short	(.L_7 - .L_6)
.L_6:
        /*0004*/ 	.word	0x00000082


	//----- nvinfo : EIATTR_KPARAM_INFO
	.align		4
.L_7:
        /*0008*/ 	.byte	0x04, 0x17
        /*000a*/ 	.short	(.L_9 - .L_8)
.L_8:
        /*000c*/ 	.word	0x00000000
        /*0010*/ 	.short	0x0008
        /*0012*/ 	.short	0x002c
        /*0014*/ 	.byte	0x00, 0xf0, 0x11, 0x00


	//----- nvinfo : EIATTR_KPARAM_INFO
	.align		4
.L_9:
        /*0018*/ 	.byte	0x04, 0x17
        /*001a*/ 	.short	(.L_11 - .L_10)
.L_10:
        /*001c*/ 	.word	0x00000000
        /*0020*/ 	.short	0x0007
        /*0022*/ 	.short	0x0028
        /*0024*/ 	.byte	0x00, 0xf0, 0x11, 0x00


	//----- nvinfo : EIATTR_KPARAM_INFO
	.align		4
.L_11:
        /*0028*/ 	.byte	0x04, 0x17
        /*002a*/ 	.short	(.L_13 - .L_12)
.L_12:
        /*002c*/ 	.word	0x00000000
        /*0030*/ 	.short	0x0006
        /*0032*/ 	.short	0x0024
        /*0034*/ 	.byte	0x00, 0xf0, 0x11, 0x00


	//----- nvinfo : EIATTR_KPARAM_INFO
	.align		4
.L_13:
        /*0038*/ 	.byte	0x04, 0x17
        /*003a*/ 	.short	(.L_15 - .L_14)
.L_14:
        /*003c*/ 	.word	0x00000000
        /*0040*/ 	.short	0x0005
        /*0042*/ 	.short	0x0020
        /*0044*/ 	.byte	0x00, 0xf0, 0x11, 0x00


	//----- nvinfo : EIATTR_KPARAM_INFO
	.align		4
.L_15:
        /*0048*/ 	.byte	0x04, 0x17
        /*004a*/ 	.short	(.L_17 - .L_16)
.L_16:
        /*004c*/ 	.word	0x00000000
        /*0050*/ 	.short	0x0004
        /*0052*/ 	.short	0x001c
        /*0054*/ 	.byte	0x00, 0xf0, 0x11, 0x00


	//----- nvinfo : EIATTR_KPARAM_INFO
	.align		4
.L_17:
        /*0058*/ 	.byte	0x04, 0x17
        /*005a*/ 	.short	(.L_19 - .L_18)
.L_18:
        /*005c*/ 	.word	0x00000000
        /*0060*/ 	.short	0x0003
        /*0062*/ 	.short	0x0018
        /*0064*/ 	.byte	0x00, 0xf0, 0x11, 0x00


	//----- nvinfo : EIATTR_KPARAM_INFO
	.align		4
.L_19:
        /*0068*/ 	.byte	0x04, 0x17
        /*006a*/ 	.short	(.L_21 - .L_20)
.L_20:
        /*006c*/ 	.word	0x00000000
        /*0070*/ 	.short	0x0002
        /*0072*/ 	.short	0x0010
        /*0074*/ 	.byte	0x00, 0xf5, 0x21, 0x00


	//----- nvinfo : EIATTR_KPARAM_INFO
	.align		4
.L_21:
        /*0078*/ 	.byte	0x04, 0x17
        /*007a*/ 	.short	(.L_23 - .L_22)
.L_22:
        /*007c*/ 	.word	0x00000000
        /*0080*/ 	.short	0x0001
        /*0082*/ 	.short	0x0008
        /*0084*/ 	.byte	0x00, 0xf5, 0x21, 0x00


	//----- nvinfo : EIATTR_KPARAM_INFO
	.align		4
.L_23:
        /*0088*/ 	.byte	0x04, 0x17
        /*008a*/ 	.short	(.L_25 - .L_24)
.L_24:
        /*008c*/ 	.word	0x00000000
        /*0090*/ 	.short	0x0000
        /*0092*/ 	.short	0x0000
        /*0094*/ 	.byte	0x00, 0xf5, 0x21, 0x00


	//----- nvinfo : EIATTR_SPARSE_MMA_MASK
	.align		4
.L_25:
        /*0098*/ 	.byte	0x03, 0x50
        /*009a*/ 	.short	0x0000


	//----- nvinfo : EIATTR_MAXREG_COUNT
	.align		4
        /*009c*/ 	.byte	0x03, 0x1b
        /*009e*/ 	.short	0x00ff


	//----- nvinfo : EIATTR_NUM_BARRIERS
	.align		4
        /*00a0*/ 	.byte	0x02, 0x4c
        /*00a2*/ 	.byte	0x01
	.zero		1


	//----- nvinfo : EIATTR_MERCURY_ISA_VERSION
	.align		4
        /*00a4*/ 	.byte	0x03, 0x5f
        /*00a6*/ 	.short	0x0101


	//----- nvinfo : EIATTR_VRC_CTA_INIT_COUNT
	.align		4
        /*00a8*/ 	.byte	0x02, 0x4a
	.zero		1
	.zero		1


	//----- nvinfo : EIATTR_EXIT_INSTR_OFFSETS
	.align		4
        /*00ac*/ 	.byte	0x04, 0x1c
        /*00ae*/ 	.short	(.L_27 - .L_26)


	//   ....[0]....
.L_26:
        /*00b0*/ 	.word	0x000000f0


	//   ....[1]....
        /*00b4*/ 	.word	0x00001bb0


	//----- nvinfo : EIATTR_CRS_STACK_SIZE
	.align		4
.L_27:
        /*00b8*/ 	.byte	0x04, 0x1e
        /*00ba*/ 	.short	(.L_29 - .L_28)
.L_28:
        /*00bc*/ 	.word	0x00000000


	//----- nvinfo : EIATTR_CBANK_PARAM_SIZE
	.align		4
.L_29:
        /*00c0*/ 	.byte	0x03, 0x19
        /*00c2*/ 	.short	0x0030


	//----- nvinfo : EIATTR_PARAM_CBANK
	.align		4
        /*00c4*/ 	.byte	0x04, 0x0a
        /*00c6*/ 	.short	(.L_31 - .L_30)
	.align		4
.L_30:
        /*00c8*/ 	.word	index@(.nv.constant0._Z7dkernelPlS_S_iiiiii)
        /*00cc*/ 	.short	0x0380
        /*00ce*/ 	.short	0x0030


	//----- nvinfo : EIATTR_SW_WAR
	.align		4
.L_31:
        /*00d0*/ 	.byte	0x04, 0x36
        /*00d2*/ 	.short	(.L_33 - .L_32)
.L_32:
        /*00d4*/ 	.word	0x00000008
.L_33:


//--------------------- .nv.callgraph             --------------------------
	.section	.nv.callgraph,"",@"SHT_CUDA_CALLGRAPH"
	.align	4
	.sectionentsize	8
	.align		4
        /*0000*/ 	.word	0x00000000
	.align		4
        /*0004*/ 	.word	0xffffffff
	.align		4
        /*0008*/ 	.word	0x00000000
	.align		4
        /*000c*/ 	.word	0xfffffffe
	.align		4
        /*0010*/ 	.word	0x00000000
	.align		4
        /*0014*/ 	.word	0xfffffffd
	.align		4
        /*0018*/ 	.word	0x00000000
	.align		4
        /*001c*/ 	.word	0xfffffffc


//--------------------- .text._Z7dkernelPlS_S_iiiiii --------------------------
	.section	.text._Z7dkernelPlS_S_iiiiii,"ax",@progbits
	.align	128
        .global         _Z7dkernelPlS_S_iiiiii
        .type           _Z7dkernelPlS_S_iiiiii,@function
        .size           _Z7dkernelPlS_S_iiiiii,(.L_x_17 - _Z7dkernelPlS_S_iiiiii)
        .other          _Z7dkernelPlS_S_iiiiii,@"STO_CUDA_ENTRY STV_DEFAULT"
_Z7dkernelPlS_S_iiiiii:
.text._Z7dkernelPlS_S_iiiiii:
[----:B------:R-:W-:Y:S01]  /*0000*/  LDC R1, c[0x0][0x37c] ;  /* 0x0000df00ff017b82 */ /* 0x000fe20000000800 */
[----:B------:R-:W0:Y:S07]  /*0010*/  S2R R3, SR_TID.X ;  /* 0x0000000000037919 */ /* 0x000e2e0000002100 */
[----:B------:R-:W1:Y:S01]  /*0020*/  LDC R23, c[0x0][0x364] ;  /* 0x0000d900ff177b82 */ /* 0x000e620000000800 */
[----:B------:R-:W2:Y:S01]  /*0030*/  LDCU.64 UR8, c[0x0][0x398] ;  /* 0x00007300ff0877ac */ /* 0x000ea20008000a00 */
[----:B------:R-:W1:Y:S06]  /*0040*/  S2R R2, SR_TID.Y ;  /* 0x0000000000027919 */ /* 0x000e6c0000002200 */
[----:B------:R-:W0:Y:S08]  /*0050*/  S2UR UR5, SR_CTAID.X ;  /* 0x00000000000579c3 */ /* 0x000e300000002500 */
[----:B------:R-:W0:Y:S08]  /*0060*/  LDC R22, c[0x0][0x360] ;  /* 0x0000d800ff167b82 */ /* 0x000e300000000800 */
[----:B------:R-:W1:Y:S08]  /*0070*/  S2UR UR4, SR_CTAID.Y ;  /* 0x00000000000479c3 */ /* 0x000e700000002600 */
[----:B------:R-:W3:Y:S08]  /*0080*/  S2UR UR7, SR_CTAID.Z ;  /* 0x00000000000779c3 */ /* 0x000ef00000002700 */
[----:B------:R-:W3:Y:S01]  /*0090*/  LDC R0, c[0x0][0x3ac] ;  /* 0x0000eb00ff007b82 */ /* 0x000ee20000000800 */
[----:B0-----:R-:W-:-:S05]  /*00a0*/  IMAD R22, R22, UR5, R3 ;  /* 0x0000000516167c24 */ /* 0x001fca000f8e0203 */
[----:B--2---:R-:W-:Y:S01]  /*00b0*/  ISETP.GE.AND P0, PT, R22, UR9, PT ;  /* 0x0000000916007c0c */ /* 0x004fe2000bf06270 */
[----:B-1----:R-:W-:-:S05]  /*00c0*/  IMAD R23, R23, UR4, R2 ;  /* 0x0000000417177c24 */ /* 0x002fca000f8e0202 */
[----:B------:R-:W-:-:S04]  /*00d0*/  ISETP.GE.OR P0, PT, R23, UR8, P0 ;  /* 0x0000000817007c0c */ /* 0x000fc80008706670 */
[----:B---3--:R-:W-:-:S13]  /*00e0*/  ISETP.LE.OR P0, PT, R0, UR7, P0 ;  /* 0x0000000700007c0c */ /* 0x008fda0008703670 */
[----:B------:R-:W-:Y:S05]  /*00f0*/  @P0 EXIT ;  /* 0x000000000000094d */ /* 0x000fea0003800000 */
[----:B------:R-:W0:Y:S01]  /*0100*/  LDC R0, c[0x0][0x3a8] ;  /* 0x0000ea00ff007b82 */ /* 0x000e220000000800 */
[----:B------:R-:W1:Y:S01]  /*0110*/  LDCU.64 UR10, c[0x0][0x3a0] ;  /* 0x00007400ff0a77ac */ /* 0x000e620008000a00 */
[----:B------:R-:W-:Y:S01]  /*0120*/  LOP3.LUT P0, RZ, R3, R2, RZ, 0xfc, !PT ;  /* 0x0000000203ff7212 */ /* 0x000fe2000780fcff */
[----:B------:R-:W-:Y:S01]  /*0130*/  BSSY.RECONVERGENT B0, `(.L_x_0) ;  /* 0x000007b000007945 */ /* 0x000fe20003800200 */
[----:B------:R-:W2:Y:S01]  /*0140*/  LDCU.64 UR8, c[0x0][0x358] ;  /* 0x00006b00ff0877ac */ /* 0x000ea20008000a00 */
[----:B-1----:R-:W-:-:S06]  /*0150*/  UIMAD UR4, UR11, UR10, URZ ;  /* 0x0000000a0b0472a4 */ /* 0x002fcc000f8e02ff */
[----:B0-----:R-:W-:-:S05]  /*0160*/  IMAD R21, R0, UR4, RZ ;  /* 0x0000000400157c24 */ /* 0x001fca000f8e02ff */
[----:B------:R-:W-:-:S13]  /*0170*/  ISETP.LT.OR P0, PT, R21, 0x1, P0 ;  /* 0x000000011500780c */ /* 0x000fda0000701670 */
[----:B--2---:R-:W-:Y:S05]  /*0180*/  @P0 BRA `(.L_x_1) ;  /* 0x0000000400d40947 */ /* 0x004fea0003800000 */
[C---:B------:R-:W-:Y:S01]  /*0190*/  ISETP.GE.U32.AND P0, PT, R21.reuse, 0x10, PT ;  /* 0x000000101500780c */ /* 0x040fe20003f06070 */
[C---:B------:R-:W-:Y:S01]  /*01a0*/  IMAD R20, R21.reuse, UR7, RZ ;  /* 0x0000000715147c24 */ /* 0x040fe2000f8e02ff */
[----:B------:R-:W-:Y:S01]  /*01b0*/  LOP3.LUT R3, R21, 0xf, RZ, 0xc0, !PT ;  /* 0x0000000f15037812 */ /* 0x000fe200078ec0ff */
[----:B------:R-:W-:-:S03]  /*01c0*/  IMAD.MOV.U32 R2, RZ, RZ, RZ ;  /* 0x000000ffff027224 */ /* 0x000fc600078e00ff */
[----:B------:R-:W-:-:S07]  /*01d0*/  ISETP.NE.AND P1, PT, R3, RZ, PT ;  /* 0x000000ff0300720c */ /* 0x000fce0003f25270 */
[----:B------:R-:W-:Y:S06]  /*01e0*/  @!P0 BRA `(.L_x_2) ;  /* 0x0000000000908947 */ /* 0x000fec0003800000 */
[----:B------:R-:W0:Y:S01]  /*01f0*/  S2UR UR5, SR_CgaCtaId ;  /* 0x00000000000579c3 */ /* 0x000e220000008800 */
[----:B------:R-:W-:Y:S01]  /*0200*/  UMOV UR4, 0x400 ;  /* 0x0000040000047882 */ /* 0x000fe20000000000 */
[----:B------:R-:W-:Y:S01]  /*0210*/  LOP3.LUT R2, R21, 0x7ffffff0, RZ, 0xc0, !PT ;  /* 0x7ffffff015027812 */ /* 0x000fe200078ec0ff */
[----:B0-----:R-:W-:-:S03]  /*0220*/  ULEA UR5, UR5, UR4, 0x18 ;  /* 0x0000000405057291 */ /* 0x001fc6000f8ec0ff */
[----:B------:R-:W-:-:S09]  /*0230*/  UMOV UR4, URZ ;  /* 0x000000ff00047c82 */ /* 0x000fd20008000000 */
.L_x_3:
[----:B0-----:R-:W0:Y:S01]  /*0240*/  LDC.64 R24, c[0x0][0x388] ;  /* 0x0000e200ff187b82 */ /* 0x001e220000000a00 */
[----:B------:R-:W-:-:S04]  /*0250*/  VIADD R5, R20, UR4 ;  /* 0x0000000414057c36 */ /* 0x000fc80008000000 */
[----:B0-----:R-:W-:-:S05]  /*0260*/  IMAD.WIDE.U32 R24, R5, 0x8, R24 ;  /* 0x0000000805187825 */ /* 0x001fca00078e0018 */
[----:B------:R-:W2:Y:S04]  /*0270*/  LDG.E.64 R4, desc[UR8][R24.64] ;  /* 0x0000000818047981 */ /* 0x000ea8000c1e1b00 */
[----:B------:R-:W2:Y:S04]  /*0280*/  LDG.E.64 R6, desc[UR8][R24.64+0x8] ;  /* 0x0000080818067981 */ /* 0x000ea8000c1e1b00 */
[----:B------:R-:W3:Y:S04]  /*0290*/  LDG.E.64 R8, desc[UR8][R24.64+0x10] ;  /* 0x0000100818087981 */ /* 0x000ee8000c1e1b00 */
[----:B------:R-:W3:Y:S04]  /*02a0*/  LDG.E.64 R10, desc[UR8][R24.64+0x18] ;  /* 0x00001808180a7981 */ /* 0x000ee8000c1e1b00 */
[----:B------:R-:W4:Y:S04]  /*02b0*/  LDG.E.64 R12, desc[UR8][R24.64+0x20] ;  /* 0x00002008180c7981 */ /* 0x000f28000c1e1b00 */
[----:B------:R-:W4:Y:S04]  /*02c0*/  LDG.E.64 R14, desc[UR8][R24.64+0x28] ;  /* 0x00002808180e7981 */ /* 0x000f28000c1e1b00 */
[----:B------:R-:W5:Y:S04]  /*02d0*/  LDG.E.64 R16, desc[UR8][R24.64+0x30] ;  /* 0x0000300818107981 */ /* 0x000f68000c1e1b00 */
[----:B------:R-:W5:Y:S01]  /*02e0*/  LDG.E.64 R18, desc[UR8][R24.64+0x38] ;  /* 0x0000380818127981 */ /* 0x000f62000c1e1b00 */
[----:B------:R-:W-:-:S09]  /*02f0*/  ULEA UR6, UR4, UR5, 0x3 ;  /* 0x0000000504067291 */ /* 0x000fd2000f8e18ff */
[----:B--2---:R0:W-:Y:S04]  /*0300*/  STS.128 [UR6], R4 ;  /* 0x00000004ff007988 */ /* 0x0041e80008000c06 */
[----:B---3--:R1:W-:Y:S04]  /*0310*/  STS.128 [UR6+0x10], R8 ;  /* 0x00001008ff007988 */ /* 0x0083e80008000c06 */
[----:B0-----:R-:W2:Y:S04]  /*0320*/  LDG.E.64 R4, desc[UR8][R24.64+0x40] ;  /* 0x0000400818047981 */ /* 0x001ea8000c1e1b00 */
[----:B----4-:R0:W-:Y:S04]  /*0330*/  STS.128 [UR6+0x20], R12 ;  /* 0x0000200cff007988 */ /* 0x0101e80008000c06 */
[----:B------:R-:W2:Y:S04]  /*0340*/  LDG.E.64 R6, desc[UR8][R24.64+0x48] ;  /* 0x0000480818067981 */ /* 0x000ea8000c1e1b00 */
[----:B-----5:R3:W-:Y:S04]  /*0350*/  STS.128 [UR6+0x30], R16 ;  /* 0x00003010ff007988 */ /* 0x0207e80008000c06 */
[----:B-1----:R-:W4:Y:S04]  /*0360*/  LDG.E.64 R8, desc[UR8][R24.64+0x50] ;  /* 0x0000500818087981 */ /* 0x002f28000c1e1b00 */
[----:B------:R-:W4:Y:S04]  /*0370*/  LDG.E.64 R10, desc[UR8][R24.64+0x58] ;  /* 0x00005808180a7981 */ /* 0x000f28000c1e1b00 */
[----:B0-----:R-:W5:Y:S04]  /*0380*/  LDG.E.64 R12, desc[UR8][R24.64+0x60] ;  /* 0x00006008180c7981 */ /* 0x001f68000c1e1b00 */
[----:B------:R-:W5:Y:S04]  /*0390*/  LDG.E.64 R14, desc[UR8][R24.64+0x68] ;  /* 0x00006808180e7981 */ /* 0x000f68000c1e1b00 */
[----:B---3--:R-:W3:Y:S04]  /*03a0*/  LDG.E.64 R16, desc[UR8][R24.64+0x70] ;  /* 0x0000700818107981 */ /* 0x008ee8000c1e1b00 */
[----:B------:R-:W3:Y:S01]  /*03b0*/  LDG.E.64 R18, desc[UR8][R24.64+0x78] ;  /* 0x0000780818127981 */ /* 0x000ee2000c1e1b00 */
[----:B------:R-:W-:-:S06]  /*03c0*/  UIADD3 UR4, UPT, UPT, UR4, 0x10, URZ ;  /* 0x0000001004047890 */ /* 0x000fcc000fffe0ff */
[----:B------:R-:W-:Y:S01]  /*03d0*/  ISETP.NE.AND P0, PT, R2, UR4, PT ;  /* 0x0000000402007c0c */ /* 0x000fe2000bf05270 */
[----:B--2---:R0:W-:Y:S04]  /*03e0*/  STS.128 [UR6+0x40], R4 ;  /* 0x00004004ff007988 */ /* 0x0041e80008000c06 */
[----:B----4-:R0:W-:Y:S04]  /*03f0*/  STS.128 [UR6+0x50], R8 ;  /* 0x00005008ff007988 */ /* 0x0101e80008000c06 */
[----:B-----5:R0:W-:Y:S04]  /*0400*/  STS.128 [UR6+0x60], R12 ;  /* 0x0000600cff007988 */ /* 0x0201e80008000c06 */
[----:B---3--:R0:W-:Y:S01]  /*0410*/  STS.128 [UR6+0x70], R16 ;  /* 0x00007010ff007988 */ /* 0x0081e20008000c06 */
[----:B------:R-:W-:Y:S05]  /*0420*/  @P0 BRA `(.L_x_3) ;  /* 0xfffffffc00840947 */ /* 0x000fea000383ffff */
.L_x_2:
[----:B------:R-:W-:Y:S05]  /*0430*/  @!P1 BRA `(.L_x_1) ;  /* 0x0000000400289947 */ /* 0x000fea0003800000 */
[----:B------:R-:W-:Y:S02]  /*0440*/  ISETP.GE.U32.AND P0, PT, R3, 0x8, PT ;  /* 0x000000080300780c */ /* 0x000fe40003f06070 */
[----:B------:R-:W-:-:S04]  /*0450*/  LOP3.LUT R26, R21, 0x7, RZ, 0xc0, !PT ;  /* 0x00000007151a7812 */ /* 0x000fc800078ec0ff */
[----:B------:R-:W-:-:S07]  /*0460*/  ISETP.NE.AND P1, PT, R26, RZ, PT ;  /* 0x000000ff1a00720c */ /* 0x000fce0003f25270 */
[----:B------:R-:W-:Y:S06]  /*0470*/  @!P0 BRA `(.L_x_4) ;  /* 0x0000000000748947 */ /* 0x000fec0003800000 */
[----:B0-----:R-:W0:Y:S01]  /*0480*/  LDC.64 R18, c[0x0][0x388] ;  /* 0x0000e200ff127b82 */ /* 0x001e220000000a00 */
[CC--:B------:R-:W-:Y:S02]  /*0490*/  IADD3 R6, P0, PT, R20.reuse, R2.reuse, RZ ;  /* 0x0000000214067210 */ /* 0x0c0fe40007f1e0ff */
[----:B------:R-:W-:-:S03]  /*04a0*/  IADD3 R3, PT, PT, R20, R2, RZ ;  /* 0x0000000214037210 */ /* 0x000fc60007ffe0ff */
[----:B------:R-:W-:Y:S02]  /*04b0*/  IMAD.X R7, RZ, RZ, RZ, P0 ;  /* 0x000000ffff077224 */ /* 0x000fe400000e06ff */
[----:B------:R-:W1:Y:S01]  /*04c0*/  LDC.64 R4, c[0x0][0x388] ;  /* 0x0000e200ff047b82 */ /* 0x000e620000000a00 */
[----:B0-----:R-:W-:-:S04]  /*04d0*/  LEA R18, P0, R6, R18, 0x3 ;  /* 0x0000001206127211 */ /* 0x001fc800078018ff */
[----:B------:R-:W-:Y:S01]  /*04e0*/  LEA.HI.X R19, R6, R19, R7, 0x3, P0 ;  /* 0x0000001306137211 */ /* 0x000fe200000f1c07 */
[----:B-1----:R-:W-:-:S04]  /*04f0*/  IMAD.WIDE.U32 R4, R3, 0x8, R4 ;  /* 0x0000000803047825 */ /* 0x002fc800078e0004 */
[----:B------:R-:W2:Y:S04]  /*0500*/  LDG.E.64 R16, desc[UR8][R18.64+0x8] ;  /* 0x0000080812107981 */ /* 0x000ea8000c1e1b00 */
[----:B------:R-:W3:Y:S04]  /*0510*/  LDG.E.64 R14, desc[UR8][R18.64+0x10] ;  /* 0x00001008120e7981 */ /* 0x000ee8000c1e1b00 */
[----:B------:R-:W4:Y:S04]  /*0520*/  LDG.E.64 R4, desc[UR8][R4.64] ;  /* 0x0000000804047981 */ /* 0x000f28000c1e1b00 */
[----:B------:R-:W5:Y:S04]  /*0530*/  LDG.E.64 R12, desc[UR8][R18.64+0x18] ;  /* 0x00001808120c7981 */ /* 0x000f68000c1e1b00 */
[----:B------:R-:W5:Y:S04]  /*0540*/  LDG.E.64 R10, desc[UR8][R18.64+0x20] ;  /* 0x00002008120a7981 */ /* 0x000f68000c1e1b00 */
[----:B------:R-:W5:Y:S04]  /*0550*/  LDG.E.64 R8, desc[UR8][R18.64+0x28] ;  /* 0x0000280812087981 */ /* 0x000f68000c1e1b00 */
[----:B------:R-:W5:Y:S04]  /*0560*/  LDG.E.64 R6, desc[UR8][R18.64+0x30] ;  /* 0x0000300812067981 */ /* 0x000f68000c1e1b00 */
[----:B------:R-:W5:Y:S01]  /*0570*/  LDG.E.64 R24, desc[UR8][R18.64+0x38] ;  /* 0x0000380812187981 */ /* 0x000f62000c1e1b00 */
[----:B------:R-:W0:Y:S01]  /*0580*/  S2R R28, SR_CgaCtaId ;  /* 0x00000000001c7919 */ /* 0x000e220000008800 */
[----:B------:R-:W-:-:S04]  /*0590*/  MOV R3, 0x400 ;  /* 0x0000040000037802 */ /* 0x000fc80000000f00 */
[----:B0-----:R-:W-:-:S05]  /*05a0*/  LEA R3, R28, R3, 0x18 ;  /* 0x000000031c037211 */ /* 0x001fca00078ec0ff */
[C---:B------:R-:W-:Y:S01]  /*05b0*/  IMAD R3, R2.reuse, 0x8, R3 ;  /* 0x0000000802037824 */ /* 0x040fe200078e0203 */
[----:B------:R-:W-:-:S04]  /*05c0*/  IADD3 R2, PT, PT, R2, 0x8, RZ ;  /* 0x0000000802027810 */ /* 0x000fc80007ffe0ff */
[----:B--2---:R1:W-:Y:S04]  /*05d0*/  STS.64 [R3+0x8], R16 ;  /* 0x0000081003007388 */ /* 0x0043e80000000a00 */
[----:B---3--:R1:W-:Y:S04]  /*05e0*/  STS.64 [R3+0x10], R14 ;  /* 0x0000100e03007388 */ /* 0x0083e80000000a00 */
[----:B----4-:R1:W-:Y:S04]  /*05f0*/  STS.64 [R3], R4 ;  /* 0x0000000403007388 */ /* 0x0103e80000000a00 */
[----:B-----5:R1:W-:Y:S04]  /*0600*/  STS.64 [R3+0x18], R12 ;  /* 0x0000180c03007388 */ /* 0x0203e80000000a00 */
[----:B------:R1:W-:Y:S04]  /*0610*/  STS.64 [R3+0x20], R10 ;  /* 0x0000200a03007388 */ /* 0x0003e80000000a00 */
[----:B------:R1:W-:Y:S04]  /*0620*/  STS.64 [R3+0x28], R8 ;  /* 0x0000280803007388 */ /* 0x0003e80000000a00 */
[----:B------:R1:W-:Y:S04]  /*0630*/  STS.64 [R3+0x30], R6 ;  /* 0x0000300603007388 */ /* 0x0003e80000000a00 */
[----:B------:R1:W-:Y:S02]  /*0640*/  STS.64 [R3+0x38], R24 ;  /* 0x0000381803007388 */ /* 0x0003e40000000a00 */
.L_x_4:
[----:B------:R-:W-:Y:S05]  /*0650*/  @!P1 BRA `(.L_x_1) ;  /* 0x0000000000a09947 */ /* 0x000fea0003800000 */
[----:B------:R-:W-:Y:S02]  /*0660*/  ISETP.GE.U32.AND P0, PT, R26, 0x4, PT ;  /* 0x000000041a00780c */ /* 0x000fe40003f06070 */
[----:B------:R-:W-:-:S04]  /*0670*/  LOP3.LUT R21, R21, 0x3, RZ, 0xc0, !PT ;  /* 0x0000000315157812 */ /* 0x000fc800078ec0ff */
[----:B------:R-:W-:-:S07]  /*0680*/  ISETP.NE.AND P1, PT, R21, RZ, PT ;  /* 0x000000ff1500720c */ /* 0x000fce0003f25270 */
[----:B------:R-:W-:Y:S06]  /*0690*/  @!P0 BRA `(.L_x_5) ;  /* 0x0000000000548947 */ /* 0x000fec0003800000 */
[----:B01----:R-:W0:Y:S01]  /*06a0*/  LDC.64 R10, c[0x0][0x388] ;  /* 0x0000e200ff0a7b82 */ /* 0x003e220000000a00 */
[C---:B------:R-:W-:Y:S01]  /*06b0*/  IADD3 R3, P0, PT, R20.reuse, R2, RZ ;  /* 0x0000000214037210 */ /* 0x040fe20007f1e0ff */
[----:B------:R-:W-:-:S04]  /*06c0*/  IMAD.IADD R9, R20, 0x1, R2 ;  /* 0x0000000114097824 */ /* 0x000fc800078e0202 */
        /* <DEDUP_REMOVED lines=8> */
[----:B------:R-:W5:Y:S01]  /*0750*/  LDG.E.64 R12, desc[UR8][R10.64+0x18] ;  /* 0x000018080a0c7981 */ /* 0x000f62000c1e1b00 */
[----:B------:R-:W0:Y:S01]  /*0760*/  S2R R14, SR_CgaCtaId ;  /* 0x00000000000e7919 */ /* 0x000e220000008800 */
[----:B------:R-:W-:-:S04]  /*0770*/  MOV R3, 0x400 ;  /* 0x0000040000037802 */ /* 0x000fc80000000f00 */
[----:B0-----:R-:W-:-:S04]  /*0780*/  LEA R3, R14, R3, 0x18 ;  /* 0x000000030e037211 */ /* 0x001fc800078ec0ff */
[C---:B------:R-:W-:Y:S01]  /*0790*/  LEA R3, R2.reuse, R3, 0x3 ;  /* 0x0000000302037211 */ /* 0x040fe200078e18ff */
[----:B------:R-:W-:-:S04]  /*07a0*/  VIADD R2, R2, 0x4 ;  /* 0x0000000402027836 */ /* 0x000fc80000000000 */
[----:B--2---:R2:W-:Y:S04]  /*07b0*/  STS.64 [R3+0x8], R6 ;  /* 0x0000080603007388 */ /* 0x0045e80000000a00 */
[----:B---3--:R2:W-:Y:S04]  /*07c0*/  STS.64 [R3+0x10], R4 ;  /* 0x0000100403007388 */ /* 0x0085e80000000a00 */
[----:B----4-:R2:W-:Y:S04]  /*07d0*/  STS.64 [R3], R8 ;  /* 0x0000000803007388 */ /* 0x0105e80000000a00 */
[----:B-----5:R2:W-:Y:S02]  /*07e0*/  STS.64 [R3+0x18], R12 ;  /* 0x0000180c03007388 */ /* 0x0205e40000000a00 */
.L_x_5:
[----:B------:R-:W-:Y:S05]  /*07f0*/  @!P1 BRA `(.L_x_1) ;  /* 0x0000000000389947 */ /* 0x000fea0003800000 */
[----:B012---:R-:W0:Y:S01]  /*0800*/  S2R R4, SR_CgaCtaId ;  /* 0x0000000000047919 */ /* 0x007e220000008800 */
[----:B------:R-:W1:Y:S01]  /*0810*/  LDC.64 R6, c[0x0][0x388] ;  /* 0x0000e200ff067b82 */ /* 0x000e620000000a00 */
[----:B------:R-:W-:Y:S01]  /*0820*/  MOV R3, 0x400 ;  /* 0x0000040000037802 */ /* 0x000fe20000000f00 */
[----:B------:R-:W-:-:S03]  /*0830*/  UMOV UR4, URZ ;  /* 0x000000ff00047c82 */ /* 0x000fc60008000000 */
[----:B0-----:R-:W-:-:S07]  /*0840*/  LEA R9, R4, R3, 0x18 ;  /* 0x0000000304097211 */ /* 0x001fce00078ec0ff */
.L_x_6:
[----:B---3--:R-:W-:-:S04]  /*0850*/  IMAD.IADD R5, R20, 0x1, R2 ;  /* 0x0000000114057824 */ /* 0x008fc800078e0202 */
[----:B-1----:R-:W-:-:S06]  /*0860*/  IMAD.WIDE.U32 R4, R5, 0x8, R6 ;  /* 0x0000000805047825 */ /* 0x002fcc00078e0006 */
[----:B------:R-:W2:Y:S01]  /*0870*/  LDG.E.64 R4, desc[UR8][R4.64] ;  /* 0x0000000804047981 */ /* 0x000ea2000c1e1b00 */
[C---:B------:R-:W-:Y:S01]  /*0880*/  LEA R3, R2.reuse, R9, 0x3 ;  /* 0x0000000902037211 */ /* 0x040fe200078e18ff */
[----:B------:R-:W-:Y:S01]  /*0890*/  UIADD3 UR4, UPT, UPT, UR4, 0x1, URZ ;  /* 0x0000000104047890 */ /* 0x000fe2000fffe0ff */
[----:B------:R-:W-:-:S05]  /*08a0*/  VIADD R2, R2, 0x1 ;  /* 0x0000000102027836 */ /* 0x000fca0000000000 */
[----:B------:R-:W-:Y:S01]  /*08b0*/  ISETP.NE.AND P0, PT, R21, UR4, PT ;  /* 0x0000000415007c0c */ /* 0x000fe2000bf05270 */
[----:B--2---:R3:W-:-:S12]  /*08c0*/  STS.64 [R3], R4 ;  /* 0x0000000403007388 */ /* 0x0047d80000000a00 */
[----:B------:R-:W-:Y:S05]  /*08d0*/  @P0 BRA `(.L_x_6) ;  /* 0xfffffffc00dc0947 */ /* 0x000fea000383ffff */
.L_x_1:
[----:B------:R-:W-:Y:S05]  /*08e0*/  BSYNC.RECONVERGENT B0 ;  /* 0x0000000000007941 */ /* 0x000fea0003800200 */
.L_x_0:
[----:B------:R-:W-:Y:S01]  /*08f0*/  BAR.SYNC.DEFER_BLOCKING 0x0 ;  /* 0x0000000000007b1d */ /* 0x000fe20000010000 */
[----:B------:R-:W-:Y:S01]  /*0900*/  UISETP.GE.AND UP0, UPT, UR10, 0x1, UPT ;  /* 0x000000010a00788c */ /* 0x000fe2000bf06270 */
[----:B-123--:R-:W-:-:S08]  /*0910*/  CS2R R2, SRZ ;  /* 0x0000000000027805 */ /* 0x00efd0000001ff00 */
[----:B------:R-:W-:Y:S05]  /*0920*/  BRA.U !UP0, `(.L_x_7) ;  /* 0x00000011087c7547 */ /* 0x000fea000b800000 */
[----:B0-----:R-:W-:-:S04]  /*0930*/  VIMNMX R4, PT, PT, R0, UR11, PT ;  /* 0x0000000b00047c48 */ /* 0x001fc8000bfe0100 */
[----:B------:R-:W-:-:S13]  /*0940*/  ISETP.GE.AND P0, PT, R4, 0x1, PT ;  /* 0x000000010400780c */ /* 0x000fda0003f06270 */
[----:B------:R-:W-:Y:S05]  /*0950*/  @!P0 BRA `(.L_x_7) ;  /* 0x0000001000708947 */ /* 0x000fea0003800000 */
[----:B------:R-:W-:Y:S02]  /*0960*/  SHF.R.U32.HI R7, RZ, 0x1, R0 ;  /* 0x00000001ff077819 */ /* 0x000fe40000011600 */
[----:B------:R-:W-:Y:S02]  /*0970*/  CS2R R2, SRZ ;  /* 0x0000000000027805 */ /* 0x000fe4000001ff00 */
[----:B------:R-:W-:Y:S01]  /*0980*/  LOP3.LUT R5, R0, 0x7ffffff8, RZ, 0xc0, !PT ;  /* 0x7ffffff800057812 */ /* 0x000fe200078ec0ff */
[----:B------:R-:W-:Y:S01]  /*0990*/  UMOV UR4, URZ ;  /* 0x000000ff00047c82 */ /* 0x000fe20008000000 */
[----:B------:R-:W-:-:S07]  /*09a0*/  IMAD.IADD R4, R22, 0x1, -R7 ;  /* 0x0000000116047824 */ /* 0x000fce00078e0a07 */
.L_x_15:
[----:B------:R-:W-:-:S05]  /*09b0*/  UMOV UR5, URZ ;  /* 0x000000ff00057c82 */ /* 0x000fca0008000000 */
.L_x_14:
[----:B------:R-:W0:Y:S01]  /*09c0*/  LDCU UR6, c[0x0][0x3a4] ;  /* 0x00007480ff0677ac */ /* 0x000e220008000800 */
[----:B------:R-:W1:Y:S01]  /*09d0*/  LDC R7, c[0x0][0x398] ;  /* 0x0000e600ff077b82 */ /* 0x000e620000000800 */
[----:B------:R-:W-:Y:S01]  /*09e0*/  HFMA2 R20, -RZ, RZ, 0, 0 ;  /* 0x00000000ff147431 */ /* 0x000fe200000001ff */
[----:B------:R-:W2:Y:S01]  /*09f0*/  LDCU UR13, c[0x0][0x3a8] ;  /* 0x00007500ff0d77ac */ /* 0x000ea20008000800 */
[----:B------:R-:W3:Y:S01]  /*0a00*/  LDCU UR12, c[0x0][0x3a4] ;  /* 0x00007480ff0c77ac */ /* 0x000ee20008000800 */
[----:B0-----:R-:W-:Y:S01]  /*0a10*/  USHF.R.U32.HI UR6, URZ, 0x1, UR6 ;  /* 0x00000001ff067899 */ /* 0x001fe20008011606 */
[----:B--2---:R-:W-:-:S05]  /*0a20*/  IMAD.U32 R26, RZ, RZ, UR13 ;  /* 0x0000000dff1a7e24 */ /* 0x004fca000f8e00ff */
[----:B------:R-:W-:Y:S01]  /*0a30*/  IADD3 R0, PT, PT, R23, -UR6, RZ ;  /* 0x8000000617007c10 */ /* 0x000fe2000fffe0ff */
[----:B---3--:R-:W-:Y:S01]  /*0a40*/  UIMAD UR10, UR4, UR12, UR5 ;  /* 0x0000000c040a72a4 */ /* 0x008fe2000f8e0205 */
[----:B------:R-:W-:-:S03]  /*0a50*/  ISETP.GE.U32.AND P1, PT, R26, 0x8, PT ;  /* 0x000000081a00780c */ /* 0x000fc60003f26070 */
[----:B------:R-:W-:Y:S01]  /*0a60*/  VIADD R0, R0, UR5 ;  /* 0x0000000500007c36 */ /* 0x000fe20008000000 */
[----:B------:R-:W-:-:S04]  /*0a70*/  UIADD3 UR5, UPT, UPT, UR5, 0x1, URZ ;  /* 0x0000000105057890 */ /* 0x000fc8000fffe0ff */
[----:B-1----:R-:W-:Y:S01]  /*0a80*/  ISETP.GE.AND P0, PT, R0, R7, PT ;  /* 0x000000070000720c */ /* 0x002fe20003f06270 */
[----:B------:R-:W-:-:S03]  /*0a90*/  UISETP.NE.AND UP0, UPT, UR5, UR12, UPT ;  /* 0x0000000c0500728c */ /* 0x000fc6000bf05270 */
[----:B------:R-:W-:Y:S01]  /*0aa0*/  ISETP.GT.AND P0, PT, R0, -0x1, !P0 ;  /* 0xffffffff0000780c */ /* 0x000fe20004704270 */
[----:B------:R-:W-:Y:S01]  /*0ab0*/  IMAD R0, R7, UR4, R0 ;  /* 0x0000000407007c24 */ /* 0x000fe2000f8e0200 */
[----:B------:R-:W-:Y:S11]  /*0ac0*/  @!P1 BRA `(.L_x_8) ;  /* 0x0000000400dc9947 */ /* 0x000ff60003800000 */
[----:B------:R-:W0:Y:S01]  /*0ad0*/  S2R R9, SR_CgaCtaId ;  /* 0x0000000000097919 */ /* 0x000e220000008800 */
[----:B------:R-:W1:Y:S01]  /*0ae0*/  LDC R26, c[0x0][0x3a8] ;  /* 0x0000ea00ff1a7b82 */ /* 0x000e620000000800 */
[----:B------:R-:W-:Y:S01]  /*0af0*/  MOV R20, 0x400 ;  /* 0x0000040000147802 */ /* 0x000fe20000000f00 */
[----:B------:R-:W-:Y:S01]  /*0b00*/  IMAD.MOV.U32 R21, RZ, RZ, RZ ;  /* 0x000000ffff157224 */ /* 0x000fe200078e00ff */
[----:B------:R-:W2:Y:S05]  /*0b10*/  LDCU UR6, c[0x0][0x39c] ;  /* 0x00007380ff0677ac */ /* 0x000eaa0008000800 */
[----:B------:R-:W3:Y:S01]  /*0b20*/  LDC.64 R6, c[0x0][0x380] ;  /* 0x0000e000ff067b82 */ /* 0x000ee20000000a00 */
[----:B0-2---:R-:W-:-:S07]  /*0b30*/  LEA R20, R9, R20, 0x18 ;  /* 0x0000001409147211 */ /* 0x005fce00078ec0ff */
.L_x_9:
[----:B------:R-:W-:-:S04]  /*0b40*/  IMAD.IADD R24, R4, 0x1, R21 ;  /* 0x0000000104187824 */ /* 0x000fc800078e0215 */
[----:B------:R-:W-:Y:S01]  /*0b50*/  IMAD R9, R0, UR6, R24 ;  /* 0x0000000600097c24 */ /* 0x000fe2000f8e0218 */
[----:B------:R-:W-:-:S03]  /*0b60*/  ISETP.GE.AND P1, PT, R24, UR6, PT ;  /* 0x0000000618007c0c */ /* 0x000fc6000bf26270 */
[----:B---3--:R-:W-:Y:S01]  /*0b70*/  IMAD.WIDE R8, R9, 0x8, R6 ;  /* 0x0000000809087825 */ /* 0x008fe200078e0206 */
[----:B------:R-:W-:-:S04]  /*0b80*/  ISETP.GT.AND P1, PT, R24, -0x1, !P1 ;  /* 0xffffffff1800780c */ /* 0x000fc80004f24270 */
[----:B------:R-:W-:-:S13]  /*0b90*/  PLOP3.LUT P1, PT, P0, P1, PT, 0x80, 0x8 ;  /* 0x000000000008781c */ /* 0x000fda0000723070 */
[----:B------:R-:W2:Y:S01]  /*0ba0*/  @P1 LDG.E.64 R16, desc[UR8][R8.64] ;  /* 0x0000000808101981 */ /* 0x000ea2000c1e1b00 */
[----:B------:R-:W-:-:S04]  /*0bb0*/  IADD3 R10, PT, PT, R24, 0x1, RZ ;  /* 0x00000001180a7810 */ /* 0x000fc80007ffe0ff */
[----:B------:R-:W-:-:S04]  /*0bc0*/  ISETP.GE.AND P3, PT, R10, UR6, PT ;  /* 0x000000060a007c0c */ /* 0x000fc8000bf66270 */
[----:B------:R-:W-:-:S04]  /*0bd0*/  ISETP.GT.AND P3, PT, R10, -0x1, !P3 ;  /* 0xffffffff0a00780c */ /* 0x000fc80005f64270 */
[----:B------:R-:W-:-:S13]  /*0be0*/  PLOP3.LUT P3, PT, P0, P3, PT, 0x80, 0x8 ;  /* 0x000000000008781c */ /* 0x000fda0000767070 */
[----:B------:R-:W3:Y:S01]  /*0bf0*/  @P3 LDG.E.64 R14, desc[UR8][R8.64+0x8] ;  /* 0x00000808080e3981 */ /* 0x000ee2000c1e1b00 */
[----:B-1----:R-:W-:Y:S01]  /*0c00*/  IMAD R25, R26, UR10, R21 ;  /* 0x0000000a1a197c24 */ /* 0x002fe2000f8e0215 */
[----:B------:R-:W-:Y:S01]  /*0c10*/  @P1 MOV R13, R2 ;  /* 0x00000002000d1202 */ /* 0x000fe20000000f00 */
[----:B------:R-:W-:Y:S02]  /*0c20*/  @P1 IMAD.MOV.U32 R12, RZ, RZ, R3 ;  /* 0x000000ffff0c1224 */ /* 0x000fe400078e0003 */
[----:B------:R-:W-:-:S05]  /*0c30*/  IMAD R25, R25, 0x8, R20 ;  /* 0x0000000819197824 */ /* 0x000fca00078e0214 */
[----:B------:R-:W2:Y:S02]  /*0c40*/  @P1 LDS.64 R10, [R25] ;  /* 0x00000000190a1984 */ /* 0x000ea40000000a00 */
[----:B--2---:R-:W-:Y:S02]  /*0c50*/  @P1 IMAD R11, R11, R16, RZ ;  /* 0x000000100b0b1224 */ /* 0x004fe400078e02ff */
[----:B------:R-:W-:-:S04]  /*0c60*/  @P1 IMAD.WIDE.U32 R12, R16, R10, R12 ;  /* 0x0000000a100c1225 */ /* 0x000fc800078e000c */
[----:B------:R-:W-:Y:S02]  /*0c70*/  @P1 IMAD R19, R17, R10, R11 ;  /* 0x0000000a11131224 */ /* 0x000fe400078e020b */
[----:B------:R-:W3:Y:S01]  /*0c80*/  @P3 LDS.64 R16, [R25+0x8] ;  /* 0x0000080019103984 */ /* 0x000ee20000000a00 */
[----:B------:R-:W-:-:S05]  /*0c90*/  VIADD R10, R24, 0x2 ;  /* 0x00000002180a7836 */ /* 0x000fca0000000000 */
[----:B------:R-:W-:-:S04]  /*0ca0*/  ISETP.GE.AND P4, PT, R10, UR6, PT ;  /* 0x000000060a007c0c */ /* 0x000fc8000bf86270 */
[----:B------:R-:W-:-:S04]  /*0cb0*/  ISETP.GT.AND P4, PT, R10, -0x1, !P4 ;  /* 0xffffffff0a00780c */ /* 0x000fc80006784270 */
[----:B------:R-:W-:Y:S01]  /*0cc0*/  PLOP3.LUT P4, PT, P0, P4, PT, 0x80, 0x8 ;  /* 0x000000000008781c */ /* 0x000fe20000789070 */
[----:B------:R-:W-:Y:S01]  /*0cd0*/  @P1 IMAD.IADD R2, R13, 0x1, R19 ;  /* 0x000000010d021824 */ /* 0x000fe200078e0213 */
[----:B------:R-:W-:-:S11]  /*0ce0*/  @P1 MOV R3, R12 ;  /* 0x0000000c00031202 */ /* 0x000fd60000000f00 */
[----:B------:R-:W2:Y:S01]  /*0cf0*/  @P4 LDG.E.64 R10, desc[UR8][R8.64+0x10] ;  /* 0x00001008080a4981 */ /* 0x000ea2000c1e1b00 */
[----:B------:R-:W-:Y:S02]  /*0d00*/  @P3 IMAD.MOV.U32 R12, RZ, RZ, R3 ;  /* 0x000000ffff0c3224 */ /* 0x000fe400078e0003 */
[----:B---3--:R-:W-:-:S04]  /*0d10*/  @P3 IMAD R13, R17, R14, RZ ;  /* 0x0000000e110d3224 */ /* 0x008fc800078e02ff */
[-C--:B------:R-:W-:Y:S02]  /*0d20*/  @P3 IMAD R18, R15, R16.reuse, R13 ;  /* 0x000000100f123224 */ /* 0x080fe400078e020d */
[----:B------:R-:W-:Y:S02]  /*0d30*/  @P3 IMAD.MOV.U32 R13, RZ, RZ, R2 ;  /* 0x000000ffff0d3224 */ /* 0x000fe400078e0002 */
[----:B------:R-:W-:Y:S01]  /*0d40*/  @P3 IMAD.WIDE.U32 R16, R14, R16, R12 ;  /* 0x000000100e103225 */ /* 0x000fe200078e000c */
[----:B------:R-:W-:-:S04]  /*0d50*/  IADD3 R12, PT, PT, R24, 0x3, RZ ;  /* 0x00000003180c7810 */ /* 0x000fc80007ffe0ff */
[----:B------:R-:W-:-:S04]  /*0d60*/  ISETP.GE.AND P2, PT, R12, UR6, PT ;  /* 0x000000060c007c0c */ /* 0x000fc8000bf46270 */
[----:B------:R-:W-:-:S04]  /*0d70*/  ISETP.GT.AND P2, PT, R12, -0x1, !P2 ;  /* 0xffffffff0c00780c */ /* 0x000fc80005744270 */
[----:B------:R-:W-:-:S13]  /*0d80*/  PLOP3.LUT P2, PT, P0, P2, PT, 0x80, 0x8 ;  /* 0x000000000008781c */ /* 0x000fda0000745070 */
[----:B------:R-:W3:Y:S01]  /*0d90*/  @P2 LDG.E.64 R12, desc[UR8][R8.64+0x18] ;  /* 0x00001808080c2981 */ /* 0x000ee2000c1e1b00 */
[----:B------:R-:W-:-:S05]  /*0da0*/  VIADD R14, R24, 0x4 ;  /* 0x00000004180e7836 */ /* 0x000fca0000000000 */
[----:B------:R-:W-:-:S04]  /*0db0*/  ISETP.GE.AND P1, PT, R14, UR6, PT ;  /* 0x000000060e007c0c */ /* 0x000fc8000bf26270 */
[----:B------:R-:W-:-:S04]  /*0dc0*/  ISETP.GT.AND P1, PT, R14, -0x1, !P1 ;  /* 0xffffffff0e00780c */ /* 0x000fc80004f24270 */
[----:B------:R-:W-:-:S13]  /*0dd0*/  PLOP3.LUT P1, PT, P0, P1, PT, 0x80, 0x8 ;  /* 0x000000000008781c */ /* 0x000fda0000723070 */
[----:B------:R-:W4:Y:S01]  /*0de0*/  @P1 LDG.E.64 R14, desc[UR8][R8.64+0x20] ;  /* 0x00002008080e1981 */ /* 0x000f22000c1e1b00 */
[----:B------:R-:W-:Y:S01]  /*0df0*/  @P3 IMAD.IADD R2, R17, 0x1, R18 ;  /* 0x0000000111023824 */ /* 0x000fe200078e0212 */
[----:B------:R-:W-:Y:S02]  /*0e00*/  @P3 MOV R3, R16 ;  /* 0x0000001000033202 */ /* 0x000fe40000000f00 */
[----:B------:R-:W2:Y:S01]  /*0e10*/  @P4 LDS.64 R16, [R25+0x10] ;  /* 0x0000100019104984 */ /* 0x000ea20000000a00 */
[----:B------:R-:W-:Y:S02]  /*0e20*/  @P4 IMAD.MOV.U32 R19, RZ, RZ, R2 ;  /* 0x000000ffff134224 */ /* 0x000fe400078e0002 */
[----:B------:R-:W-:Y:S02]  /*0e30*/  @P4 IMAD.MOV.U32 R18, RZ, RZ, R3 ;  /* 0x000000ffff124224 */ /* 0x000fe400078e0003 */
[----:B--2---:R-:W-:-:S04]  /*0e40*/  @P4 IMAD R17, R17, R10, RZ ;  /* 0x0000000a11114224 */ /* 0x004fc800078e02ff */
[-C--:B------:R-:W-:Y:S02]  /*0e50*/  @P4 IMAD R17, R11, R16.reuse, R17 ;  /* 0x000000100b114224 */ /* 0x080fe400078e0211 */
[----:B------:R-:W-:Y:S02]  /*0e60*/  @P4 IMAD.WIDE.U32 R10, R10, R16, R18 ;  /* 0x000000100a0a4225 */ /* 0x000fe400078e0012 */
[----:B------:R-:W3:Y:S02]  /*0e70*/  @P2 LDS.64 R18, [R25+0x18] ;  /* 0x0000180019122984 */ /* 0x000ee40000000a00 */
[----:B------:R-:W-:Y:S01]  /*0e80*/  @P4 IMAD.MOV.U32 R3, RZ, RZ, R10 ;  /* 0x000000ffff034224 */ /* 0x000fe200078e000a */
[----:B------:R-:W-:-:S03]  /*0e90*/  @P4 IADD3 R2, PT, PT, R11, R17, RZ ;  /* 0x000000110b024210 */ /* 0x000fc60007ffe0ff */
[----:B------:R-:W-:Y:S02]  /*0ea0*/  @P2 IMAD.MOV.U32 R10, RZ, RZ, R3 ;  /* 0x000000ffff0a2224 */ /* 0x000fe400078e0003 */
[----:B---3--:R-:W-:-:S04]  /*0eb0*/  @P2 IMAD R11, R19, R12, RZ ;  /* 0x0000000c130b2224 */ /* 0x008fc800078e02ff */
[----:B------:R-:W-:Y:S01]  /*0ec0*/  @P2 IMAD R16, R13, R18, R11 ;  /* 0x000000120d102224 */ /* 0x000fe200078e020b */
[----:B------:R-:W-:-:S03]  /*0ed0*/  @P2 MOV R11, R2 ;  /* 0x00000002000b2202 */ /* 0x000fc60000000f00 */
[----:B------:R-:W-:Y:S02]  /*0ee0*/  @P2 IMAD.WIDE.U32 R12, R12, R18, R10 ;  /* 0x000000120c0c2225 */ /* 0x000fe400078e000a */
[----:B------:R-:W4:Y:S02]  /*0ef0*/  @P1 LDS.64 R18, [R25+0x20] ;  /* 0x0000200019121984 */ /* 0x000f240000000a00 */
[----:B------:R-:W-:-:S05]  /*0f00*/  VIADD R10, R24, 0x5 ;  /* 0x00000005180a7836 */ /* 0x000fca0000000000 */
[----:B------:R-:W-:-:S04]  /*0f10*/  ISETP.GE.AND P3, PT, R10, UR6, PT ;  /* 0x000000060a007c0c */ /* 0x000fc8000bf66270 */
[----:B------:R-:W-:-:S04]  /*0f20*/  ISETP.GT.AND P3, PT, R10, -0x1, !P3 ;  /* 0xffffffff0a00780c */ /* 0x000fc80005f64270 */
[----:B------:R-:W-:-:S13]  /*0f30*/  PLOP3.LUT P3, PT, P0, P3, PT, 0x80, 0x8 ;  /* 0x000000000008781c */ /* 0x000fda0000767070 */
[----:B------:R-:W2:Y:S01]  /*0f40*/  @P3 LDG.E.64 R10, desc[UR8][R8.64+0x28] ;  /* 0x00002808080a3981 */ /* 0x000ea2000c1e1b00 */
[----:B------:R-:W-:Y:S01]  /*0f50*/  @P2 IMAD.IADD R2, R13, 0x1, R16 ;  /* 0x000000010d022824 */ /* 0x000fe200078e0210 */
[----:B------:R-:W-:-:S05]  /*0f60*/  @P2 MOV R3, R12 ;  /* 0x0000000c00032202 */ /* 0x000fca0000000f00 */
[----:B------:R-:W-:Y:S02]  /*0f70*/  @P1 IMAD.MOV.U32 R12, RZ, RZ, R3 ;  /* 0x000000ffff0c1224 */ /* 0x000fe400078e0003 */
[----:B----4-:R-:W-:-:S04]  /*0f80*/  @P1 IMAD R13, R19, R14, RZ ;  /* 0x0000000e130d1224 */ /* 0x010fc800078e02ff */
[-C--:B------:R-:W-:Y:S02]  /*0f90*/  @P1 IMAD R16, R15, R18.reuse, R13 ;  /* 0x000000120f101224 */ /* 0x080fe400078e020d */
[----:B------:R-:W-:Y:S02]  /*0fa0*/  @P1 IMAD.MOV.U32 R13, RZ, RZ, R2 ;  /* 0x000000ffff0d1224 */ /* 0x000fe400078e0002 */
[----:B------:R-:W-:Y:S01]  /*0fb0*/  @P1 IMAD.WIDE.U32 R14, R14, R18, R12 ;  /* 0x000000120e0e1225 */ /* 0x000fe200078e000c */
[C---:B------:R-:W-:Y:S01]  /*0fc0*/  IADD3 R12, PT, PT, R24.reuse, 0x6, RZ ;  /* 0x00000006180c7810 */ /* 0x040fe20007ffe0ff */
[----:B------:R-:W2:Y:S02]  /*0fd0*/  @P3 LDS.64 R18, [R25+0x28] ;  /* 0x0000280019123984 */ /* 0x000ea40000000a00 */
[----:B------:R-:W-:Y:S01]  /*0fe0*/  VIADD R24, R24, 0x7 ;  /* 0x0000000718187836 */ /* 0x000fe20000000000 */
[----:B------:R-:W-:-:S04]  /*0ff0*/  ISETP.GE.AND P2, PT, R12, UR6, PT ;  /* 0x000000060c007c0c */ /* 0x000fc8000bf46270 */
[----:B------:R-:W-:Y:S02]  /*1000*/  ISETP.GT.AND P2, PT, R12, -0x1, !P2 ;  /* 0xffffffff0c00780c */ /* 0x000fe40005744270 */
[C---:B------:R-:W-:Y:S02]  /*1010*/  ISETP.GE.AND P4, PT, R24.reuse, UR6, PT ;  /* 0x0000000618007c0c */ /* 0x040fe4000bf86270 */
[----:B------:R-:W-:Y:S02]  /*1020*/  PLOP3.LUT P2, PT, P0, P2, PT, 0x80, 0x8 ;  /* 0x000000000008781c */ /* 0x000fe40000745070 */
[----:B------:R-:W-:-:S04]  /*1030*/  ISETP.GT.AND P4, PT, R24, -0x1, !P4 ;  /* 0xffffffff1800780c */ /* 0x000fc80006784270 */
[----:B------:R-:W-:-:S07]  /*1040*/  PLOP3.LUT P4, PT, P0, P4, PT, 0x80, 0x8 ;  /* 0x000000000008781c */ /* 0x000fce0000789070 */
[----:B------:R-:W3:Y:S06]  /*1050*/  @P2 LDG.E.64 R12, desc[UR8][R8.64+0x30] ;  /* 0x00003008080c2981 */ /* 0x000eec000c1e1b00 */
[----:B------:R-:W4:Y:S01]  /*1060*/  @P4 LDG.E.64 R8, desc[UR8][R8.64+0x38] ;  /* 0x0000380808084981 */ /* 0x000f22000c1e1b00 */
[----:B------:R-:W-:Y:S01]  /*1070*/  @P1 IMAD.IADD R2, R15, 0x1, R16 ;  /* 0x000000010f021824 */ /* 0x000fe200078e0210 */
[----:B------:R-:W-:Y:S02]  /*1080*/  @P1 MOV R3, R14 ;  /* 0x0000000e00031202 */ /* 0x000fe40000000f00 */
[----:B------:R-:W-:-:S03]  /*1090*/  IADD3 R21, PT, PT, R21, 0x8, RZ ;  /* 0x0000000815157810 */ /* 0x000fc60007ffe0ff */
[----:B------:R-:W-:Y:S01]  /*10a0*/  @P3 IMAD.MOV.U32 R14, RZ, RZ, R3 ;  /* 0x000000ffff0e3224 */ /* 0x000fe200078e0003 */
[----:B------:R-:W-:Y:S01]  /*10b0*/  ISETP.NE.AND P1, PT, R21, R5, PT ;  /* 0x000000051500720c */ /* 0x000fe20003f25270 */
[----:B--2---:R-:W-:-:S04]  /*10c0*/  @P3 IMAD R15, R19, R10, RZ ;  /* 0x0000000a130f3224 */ /* 0x004fc800078e02ff */
[-C--:B------:R-:W-:Y:S02]  /*10d0*/  @P3 IMAD R16, R11, R18.reuse, R15 ;  /* 0x000000120b103224 */ /* 0x080fe400078e020f */
[----:B------:R-:W-:Y:S02]  /*10e0*/  @P3 IMAD.MOV.U32 R15, RZ, RZ, R2 ;  /* 0x000000ffff0f3224 */ /* 0x000fe400078e0002 */
[----:B------:R-:W-:-:S04]  /*10f0*/  @P3 IMAD.WIDE.U32 R10, R10, R18, R14 ;  /* 0x000000120a0a3225 */ /* 0x000fc800078e000e */
[----:B------:R-:W3:Y:S01]  /*1100*/  @P2 LDS.64 R14, [R25+0x30] ;  /* 0x00003000190e2984 */ /* 0x000ee20000000a00 */
[----:B------:R-:W-:Y:S01]  /*1110*/  @P3 IMAD.MOV.U32 R3, RZ, RZ, R10 ;  /* 0x000000ffff033224 */ /* 0x000fe200078e000a */
[----:B------:R-:W-:Y:S02]  /*1120*/  @P3 IADD3 R2, PT, PT, R11, R16, RZ ;  /* 0x000000100b023210 */ /* 0x000fe40007ffe0ff */
[----:B------:R-:W4:Y:S01]  /*1130*/  @P4 LDS.64 R18, [R25+0x38] ;  /* 0x0000380019124984 */ /* 0x000f220000000a00 */
[----:B------:R-:W-:Y:S02]  /*1140*/  @P2 IMAD.MOV.U32 R10, RZ, RZ, R3 ;  /* 0x000000ffff0a2224 */ /* 0x000fe400078e0003 */
[----:B---3--:R-:W-:-:S04]  /*1150*/  @P2 IMAD R11, R15, R12, RZ ;  /* 0x0000000c0f0b2224 */ /* 0x008fc800078e02ff */
[----:B------:R-:W-:Y:S01]  /*1160*/  @P2 IMAD R15, R13, R14, R11 ;  /* 0x0000000e0d0f2224 */ /* 0x000fe200078e020b */
[----:B------:R-:W-:-:S03]  /*1170*/  @P2 MOV R11, R2 ;  /* 0x00000002000b2202 */ /* 0x000fc60000000f00 */
[----:B------:R-:W-:-:S04]  /*1180*/  @P2 IMAD.WIDE.U32 R12, R12, R14, R10 ;  /* 0x0000000e0c0c2225 */ /* 0x000fc800078e000a */
[----:B----4-:R-:W-:Y:S02]  /*1190*/  @P4 IMAD R11, R19, R8, RZ ;  /* 0x00000008130b4224 */ /* 0x010fe400078e02ff */
[----:B------:R-:W-:Y:S02]  /*11a0*/  @P2 IMAD.IADD R2, R13, 0x1, R15 ;  /* 0x000000010d022824 */ /* 0x000fe400078e020f */
[----:B------:R-:W-:Y:S02]  /*11b0*/  @P2 IMAD.MOV.U32 R3, RZ, RZ, R12 ;  /* 0x000000ffff032224 */ /* 0x000fe400078e000c */
[----:B------:R-:W-:Y:S02]  /*11c0*/  @P4 IMAD R13, R9, R18, R11 ;  /* 0x00000012090d4224 */ /* 0x000fe400078e020b */
[----:B------:R-:W-:Y:S02]  /*11d0*/  @P4 IMAD.MOV.U32 R10, RZ, RZ, R3 ;  /* 0x000000ffff0a4224 */ /* 0x000fe400078e0003 */
[----:B------:R-:W-:-:S02]  /*11e0*/  @P4 IMAD.MOV.U32 R11, RZ, RZ, R2 ;  /* 0x000000ffff0b4224 */ /* 0x000fc400078e0002 */
[----:B------:R-:W-:-:S04]  /*11f0*/  @P4 IMAD.WIDE.U32 R8, R8, R18, R10 ;  /* 0x0000001208084225 */ /* 0x000fc800078e000a */
[----:B------:R-:W-:Y:S01]  /*1200*/  @P4 IMAD.MOV.U32 R3, RZ, RZ, R8 ;  /* 0x000000ffff034224 */ /* 0x000fe200078e0008 */
[----:B------:R-:W-:Y:S01]  /*1210*/  @P4 IADD3 R2, PT, PT, R9, R13, RZ ;  /* 0x0000000d09024210 */ /* 0x000fe20007ffe0ff */
[----:B------:R-:W-:Y:S06]  /*1220*/  @P1 BRA `(.L_x_9) ;  /* 0xfffffff800441947 */ /* 0x000fec000383ffff */
[----:B------:R-:W-:-:S07]  /*1230*/  IMAD.MOV.U32 R20, RZ, RZ, R5 ;  /* 0x000000ffff147224 */ /* 0x000fce00078e0005 */
.L_x_8:
[----:B------:R-:W0:Y:S02]  /*1240*/  LDCU UR6, c[0x0][0x3a8] ;  /* 0x00007500ff0677ac */ /* 0x000e240008000800 */
[----:B0-----:R-:W-:-:S04]  /*1250*/  ULOP3.LUT UR6, UR6, 0x7, URZ, 0xc0, !UPT ;  /* 0x0000000706067892 */ /* 0x001fc8000f8ec0ff */
[----:B------:R-:W-:-:S09]  /*1260*/  UISETP.NE.AND UP1, UPT, UR6, URZ, UPT ;  /* 0x000000ff0600728c */ /* 0x000fd2000bf25270 */
[----:B------:R-:W-:Y:S05]  /*1270*/  BRA.U !UP1, `(.L_x_10) ;  /* 0x0000000909147547 */ /* 0x000fea000b800000 */
[----:B------:R-:W-:-:S04]  /*1280*/  UIADD3 UR6, UPT, UPT, UR6, -0x1, URZ ;  /* 0xffffffff06067890 */ /* 0x000fc8000fffe0ff */
[----:B------:R-:W-:-:S09]  /*1290*/  UISETP.GE.U32.AND UP1, UPT, UR6, 0x3, UPT ;  /* 0x000000030600788c */ /* 0x000fd2000bf26070 */
[----:B------:R-:W-:Y:S05]  /*12a0*/  BRA.U !UP1, `(.L_x_11) ;  /* 0x0000000109f87547 */ /* 0x000fea000b800000 */
[----:B------:R-:W0:Y:S01]  /*12b0*/  LDCU UR6, c[0x0][0x39c] ;  /* 0x00007380ff0677ac */ /* 0x000e220008000800 */
[----:B------:R-:W1:Y:S01]  /*12c0*/  LDC.64 R24, c[0x0][0x380] ;  /* 0x0000e000ff187b82 */ /* 0x000e620000000a00 */
[----:B------:R-:W-:-:S04]  /*12d0*/  IADD3 R9, PT, PT, R4, R20, RZ ;  /* 0x0000001404097210 */ /* 0x000fc80007ffe0ff */
[----:B0-----:R-:W-:Y:S01]  /*12e0*/  ISETP.GE.AND P1, PT, R9, UR6, PT ;  /* 0x0000000609007c0c */ /* 0x001fe2000bf26270 */
[----:B------:R-:W-:-:S03]  /*12f0*/  IMAD R7, R0, UR6, R9 ;  /* 0x0000000600077c24 */ /* 0x000fc6000f8e0209 */
[----:B------:R-:W-:Y:S01]  /*1300*/  ISETP.GT.AND P1, PT, R9, -0x1, !P1 ;  /* 0xffffffff0900780c */ /* 0x000fe20004f24270 */
[----:B-1----:R-:W-:-:S03]  /*1310*/  IMAD.WIDE R24, R7, 0x8, R24 ;  /* 0x0000000807187825 */ /* 0x002fc600078e0218 */
[----:B------:R-:W-:Y:S01]  /*1320*/  PLOP3.LUT P1, PT, P0, P1, PT, 0x80, 0x8 ;  /* 0x000000000008781c */ /* 0x000fe20000723070 */
[----:B------:R-:W-:-:S12]  /*1330*/  VIADD R6, R9, 0x1 ;  /* 0x0000000109067836 */ /* 0x000fd80000000000 */
[----:B------:R-:W2:Y:S01]  /*1340*/  @P1 LDG.E.64 R14, desc[UR8][R24.64] ;  /* 0x00000008180e1981 */ /* 0x000ea2000c1e1b00 */
[----:B------:R-:W-:-:S04]  /*1350*/  ISETP.GE.AND P2, PT, R6, UR6, PT ;  /* 0x0000000606007c0c */ /* 0x000fc8000bf46270 */
[----:B------:R-:W-:Y:S01]  /*1360*/  ISETP.GT.AND P2, PT, R6, -0x1, !P2 ;  /* 0xffffffff0600780c */ /* 0x000fe20005744270 */
[----:B------:R-:W-:-:S03]  /*1370*/  VIADD R6, R9, 0x2 ;  /* 0x0000000209067836 */ /* 0x000fc60000000000 */
[----:B------:R-:W-:Y:S02]  /*1380*/  PLOP3.LUT P2, PT, P0, P2, PT, 0x80, 0x8 ;  /* 0x000000000008781c */ /* 0x000fe40000745070 */
[----:B------:R-:W-:-:S04]  /*1390*/  ISETP.GE.AND P3, PT, R6, UR6, PT ;  /* 0x0000000606007c0c */ /* 0x000fc8000bf66270 */
[----:B------:R-:W-:Y:S02]  /*13a0*/  ISETP.GT.AND P3, PT, R6, -0x1, !P3 ;  /* 0xffffffff0600780c */ /* 0x000fe40005f64270 */
[----:B------:R-:W-:Y:S02]  /*13b0*/  IADD3 R6, PT, PT, R9, 0x3, RZ ;  /* 0x0000000309067810 */ /* 0x000fe40007ffe0ff */
[----:B------:R-:W-:-:S03]  /*13c0*/  PLOP3.LUT P3, PT, P0, P3, PT, 0x80, 0x8 ;  /* 0x000000000008781c */ /* 0x000fc60000767070 */
[----:B------:R-:W3:Y:S01]  /*13d0*/  @P2 LDG.E.64 R18, desc[UR8][R24.64+0x8] ;  /* 0x0000080818122981 */ /* 0x000ee2000c1e1b00 */
[----:B------:R-:W-:-:S04]  /*13e0*/  ISETP.GE.AND P4, PT, R6, UR6, PT ;  /* 0x0000000606007c0c */ /* 0x000fc8000bf86270 */
[----:B------:R-:W-:-:S04]  /*13f0*/  ISETP.GT.AND P4, PT, R6, -0x1, !P4 ;  /* 0xffffffff0600780c */ /* 0x000fc80006784270 */
[----:B------:R-:W-:Y:S01]  /*1400*/  PLOP3.LUT P4, PT, P0, P4, PT, 0x80, 0x8 ;  /* 0x000000000008781c */ /* 0x000fe20000789070 */
[----:B------:R-:W4:-:S12]  /*1410*/  @P3 LDG.E.64 R6, desc[UR8][R24.64+0x10] ;  /* 0x0000100818063981 */ /* 0x000f18000c1e1b00 */
[----:B------:R0:W5:Y:S01]  /*1420*/  @P4 LDG.E.64 R8, desc[UR8][R24.64+0x18] ;  /* 0x0000180818084981 */ /* 0x000162000c1e1b00 */
[----:B------:R-:W-:Y:S01]  /*1430*/  MOV R10, 0x400 ;  /* 0x00000400000a7802 */ /* 0x000fe20000000f00 */
[----:B------:R-:W-:Y:S01]  /*1440*/  IMAD R21, R26, UR10, R20 ;  /* 0x0000000a1a157c24 */ /* 0x000fe2000f8e0214 */
[----:B------:R-:W-:Y:S01]  /*1450*/  @P1 MOV R17, R2 ;  /* 0x0000000200111202 */ /* 0x000fe20000000f00 */
[----:B------:R-:W1:Y:S01]  /*1460*/  S2R R11, SR_CgaCtaId ;  /* 0x00000000000b7919 */ /* 0x000e620000008800 */
[----:B------:R-:W-:Y:S02]  /*1470*/  @P1 IMAD.MOV.U32 R16, RZ, RZ, R3 ;  /* 0x000000ffff101224 */ /* 0x000fe400078e0003 */
[----:B------:R-:W-:Y:S01]  /*1480*/  VIADD R20, R20, 0x4 ;  /* 0x0000000414147836 */ /* 0x000fe20000000000 */
[----:B-1----:R-:W-:-:S05]  /*1490*/  LEA R10, R11, R10, 0x18 ;  /* 0x0000000a0b0a7211 */ /* 0x002fca00078ec0ff */
[----:B------:R-:W-:-:S05]  /*14a0*/  IMAD R21, R21, 0x8, R10 ;  /* 0x0000000815157824 */ /* 0x000fca00078e020a */
[----:B------:R-:W2:Y:S04]  /*14b0*/  @P1 LDS.64 R12, [R21] ;  /* 0x00000000150c1984 */ /* 0x000ea80000000a00 */
[----:B------:R-:W3:Y:S01]  /*14c0*/  @P2 LDS.64 R10, [R21+0x8] ;  /* 0x00000800150a2984 */ /* 0x000ee20000000a00 */
[----:B--2---:R-:W-:Y:S02]  /*14d0*/  @P1 IMAD R13, R13, R14, RZ ;  /* 0x0000000e0d0d1224 */ /* 0x004fe400078e02ff */
[----:B------:R-:W-:-:S04]  /*14e0*/  @P1 IMAD.WIDE.U32 R16, R14, R12, R16 ;  /* 0x0000000c0e101225 */ /* 0x000fc800078e0010 */
[----:B0-----:R-:W-:Y:S02]  /*14f0*/  @P1 IMAD R25, R15, R12, R13 ;  /* 0x0000000c0f191224 */ /* 0x001fe400078e020d */
[----:B------:R-:W4:Y:S01]  /*1500*/  @P3 LDS.64 R12, [R21+0x10] ;  /* 0x00001000150c3984 */ /* 0x000f220000000a00 */
[----:B------:R-:W-:Y:S02]  /*1510*/  @P1 IMAD.MOV.U32 R3, RZ, RZ, R16 ;  /* 0x000000ffff031224 */ /* 0x000fe400078e0010 */
[----:B------:R-:W-:Y:S01]  /*1520*/  @P1 IMAD.IADD R2, R17, 0x1, R25 ;  /* 0x0000000111021824 */ /* 0x000fe200078e0219 */
[----:B------:R-:W5:Y:S02]  /*1530*/  @P4 LDS.64 R14, [R21+0x18] ;  /* 0x00001800150e4984 */ /* 0x000f640000000a00 */
[----:B------:R-:W-:Y:S01]  /*1540*/  @P2 MOV R16, R3 ;  /* 0x0000000300102202 */ /* 0x000fe20000000f00 */
[----:B------:R-:W-:Y:S02]  /*1550*/  @P2 IMAD.MOV.U32 R17, RZ, RZ, R2 ;  /* 0x000000ffff112224 */ /* 0x000fe400078e0002 */
[----:B---3--:R-:W-:-:S04]  /*1560*/  @P2 IMAD R11, R11, R18, RZ ;  /* 0x000000120b0b2224 */ /* 0x008fc800078e02ff */
[-C--:B------:R-:W-:Y:S02]  /*1570*/  @P2 IMAD R19, R19, R10.reuse, R11 ;  /* 0x0000000a13132224 */ /* 0x080fe400078e020b */
[----:B------:R-:W-:-:S04]  /*1580*/  @P2 IMAD.WIDE.U32 R10, R18, R10, R16 ;  /* 0x0000000a120a2225 */ /* 0x000fc800078e0010 */
[----:B------:R-:W-:Y:S01]  /*1590*/  @P2 IMAD.IADD R2, R11, 0x1, R19 ;  /* 0x000000010b022824 */ /* 0x000fe200078e0213 */
[----:B------:R-:W-:-:S05]  /*15a0*/  @P2 MOV R3, R10 ;  /* 0x0000000a00032202 */ /* 0x000fca0000000f00 */
[----:B------:R-:W-:Y:S02]  /*15b0*/  @P3 IMAD.MOV.U32 R10, RZ, RZ, R3 ;  /* 0x000000ffff0a3224 */ /* 0x000fe400078e0003 */
[----:B----4-:R-:W-:-:S04]  /*15c0*/  @P3 IMAD R11, R13, R6, RZ ;  /* 0x000000060d0b3224 */ /* 0x010fc800078e02ff */
[-C--:B------:R-:W-:Y:S02]  /*15d0*/  @P3 IMAD R13, R7, R12.reuse, R11 ;  /* 0x0000000c070d3224 */ /* 0x080fe400078e020b */
[----:B------:R-:W-:Y:S02]  /*15e0*/  @P3 IMAD.MOV.U32 R11, RZ, RZ, R2 ;  /* 0x000000ffff0b3224 */ /* 0x000fe400078e0002 */
[----:B------:R-:W-:-:S04]  /*15f0*/  @P3 IMAD.WIDE.U32 R6, R6, R12, R10 ;  /* 0x0000000c06063225 */ /* 0x000fc800078e000a */
[----:B------:R-:W-:Y:S01]  /*1600*/  @P3 IMAD.MOV.U32 R3, RZ, RZ, R6 ;  /* 0x000000ffff033224 */ /* 0x000fe200078e0006 */
[----:B------:R-:W-:Y:S01]  /*1610*/  @P3 IADD3 R2, PT, PT, R7, R13, RZ ;  /* 0x0000000d07023210 */ /* 0x000fe20007ffe0ff */
[----:B-----5:R-:W-:Y:S02]  /*1620*/  @P4 IMAD R11, R15, R8, RZ ;  /* 0x000000080f0b4224 */ /* 0x020fe400078e02ff */
[----:B------:R-:W-:Y:S01]  /*1630*/  @P4 IMAD.MOV.U32 R6, RZ, RZ, R3 ;  /* 0x000000ffff064224 */ /* 0x000fe200078e0003 */
[----:B------:R-:W-:Y:S01]  /*1640*/  @P4 MOV R7, R2 ;  /* 0x0000000200074202 */ /* 0x000fe20000000f00 */
[-C--:B------:R-:W-:Y:S02]  /*1650*/  @P4 IMAD R11, R9, R14.reuse, R11 ;  /* 0x0000000e090b4224 */ /* 0x080fe400078e020b */
[----:B------:R-:W-:-:S04]  /*1660*/  @P4 IMAD.WIDE.U32 R8, R8, R14, R6 ;  /* 0x0000000e08084225 */ /* 0x000fc800078e0006 */
[----:B------:R-:W-:Y:S01]  /*1670*/  @P4 IMAD.IADD R2, R9, 0x1, R11 ;  /* 0x0000000109024824 */ /* 0x000fe200078e020b */
[----:B------:R-:W-:-:S07]  /*1680*/  @P4 MOV R3, R8 ;  /* 0x0000000800034202 */ /* 0x000fce0000000f00 */
.L_x_11:
[----:B------:R-:W-:-:S13]  /*1690*/  LOP3.LUT P1, R6, R26, 0x3, RZ, 0xc0, !PT ;  /* 0x000000031a067812 */ /* 0x000fda000782c0ff */
[----:B------:R-:W-:Y:S05]  /*16a0*/  @!P1 BRA `(.L_x_10) ;  /* 0x0000000400089947 */ /* 0x000fea0003800000 */
[----:B------:R-:W-:Y:S02]  /*16b0*/  ISETP.NE.AND P1, PT, R6, 0x1, PT ;  /* 0x000000010600780c */ /* 0x000fe40003f25270 */
[----:B------:R-:W-:-:S04]  /*16c0*/  LOP3.LUT R7, R26, 0x1, RZ, 0xc0, !PT ;  /* 0x000000011a077812 */ /* 0x000fc800078ec0ff */
[----:B------:R-:W-:-:S07]  /*16d0*/  ISETP.NE.U32.AND P3, PT, R7, 0x1, PT ;  /* 0x000000010700780c */ /* 0x000fce0003f65070 */
[----:B------:R-:W-:Y:S06]  /*16e0*/  @!P1 BRA `(.L_x_12) ;  /* 0x0000000000909947 */ /* 0x000fec0003800000 */
[----:B------:R-:W0:Y:S01]  /*16f0*/  LDCU UR6, c[0x0][0x39c] ;  /* 0x00007380ff0677ac */ /* 0x000e220008000800 */
[----:B------:R-:W1:Y:S01]  /*1700*/  LDC.64 R16, c[0x0][0x380] ;  /* 0x0000e000ff107b82 */ /* 0x000e620000000a00 */
[----:B------:R-:W-:-:S05]  /*1710*/  IMAD.IADD R7, R4, 0x1, R20 ;  /* 0x0000000104077824 */ /* 0x000fca00078e0214 */
[C---:B------:R-:W-:Y:S02]  /*1720*/  IADD3 R6, PT, PT, R7.reuse, 0x1, RZ ;  /* 0x0000000107067810 */ /* 0x040fe40007ffe0ff */
[C---:B0-----:R-:W-:Y:S02]  /*1730*/  ISETP.GE.AND P1, PT, R7.reuse, UR6, PT ;  /* 0x0000000607007c0c */ /* 0x041fe4000bf26270 */
[----:B------:R-:W-:Y:S02]  /*1740*/  ISETP.GE.AND P2, PT, R6, UR6, PT ;  /* 0x0000000606007c0c */ /* 0x000fe4000bf46270 */
[----:B------:R-:W-:Y:S01]  /*1750*/  ISETP.GT.AND P1, PT, R7, -0x1, !P1 ;  /* 0xffffffff0700780c */ /* 0x000fe20004f24270 */
[----:B------:R-:W-:Y:S01]  /*1760*/  IMAD R7, R0, UR6, R7 ;  /* 0x0000000600077c24 */ /* 0x000fe2000f8e0207 */
[----:B------:R-:W-:Y:S02]  /*1770*/  ISETP.GT.AND P2, PT, R6, -0x1, !P2 ;  /* 0xffffffff0600780c */ /* 0x000fe40005744270 */
[----:B------:R-:W-:Y:S01]  /*1780*/  PLOP3.LUT P1, PT, P0, P1, PT, 0x80, 0x8 ;  /* 0x000000000008781c */ /* 0x000fe20000723070 */
[----:B-1----:R-:W-:Y:S01]  /*1790*/  IMAD.WIDE R16, R7, 0x8, R16 ;  /* 0x0000000807107825 */ /* 0x002fe200078e0210 */
[----:B------:R-:W-:-:S11]  /*17a0*/  PLOP3.LUT P2, PT, P0, P2, PT, 0x80, 0x8 ;  /* 0x000000000008781c */ /* 0x000fd60000745070 */
[----:B------:R-:W2:Y:S04]  /*17b0*/  @P1 LDG.E.64 R10, desc[UR8][R16.64] ;  /* 0x00000008100a1981 */ /* 0x000ea8000c1e1b00 */
[----:B------:R-:W3:Y:S01]  /*17c0*/  @P2 LDG.E.64 R8, desc[UR8][R16.64+0x8] ;  /* 0x0000080810082981 */ /* 0x000ee2000c1e1b00 */
[----:B------:R-:W-:Y:S01]  /*17d0*/  MOV R7, 0x400 ;  /* 0x0000040000077802 */ /* 0x000fe20000000f00 */
[----:B------:R-:W-:Y:S01]  /*17e0*/  IMAD R6, R26, UR10, R20 ;  /* 0x0000000a1a067c24 */ /* 0x000fe2000f8e0214 */
[----:B------:R-:W-:Y:S01]  /*17f0*/  @P1 MOV R14, R3 ;  /* 0x00000003000e1202 */ /* 0x000fe20000000f00 */
[----:B------:R-:W0:Y:S01]  /*1800*/  S2R R12, SR_CgaCtaId ;  /* 0x00000000000c7919 */ /* 0x000e220000008800 */
[----:B------:R-:W-:Y:S01]  /*1810*/  @P1 IMAD.MOV.U32 R15, RZ, RZ, R2 ;  /* 0x000000ffff0f1224 */ /* 0x000fe200078e0002 */
[----:B------:R-:W-:-:S02]  /*1820*/  IADD3 R20, PT, PT, R20, 0x2, RZ ;  /* 0x0000000214147810 */ /* 0x000fc40007ffe0ff */
[----:B0-----:R-:W-:-:S05]  /*1830*/  LEA R7, R12, R7, 0x18 ;  /* 0x000000070c077211 */ /* 0x001fca00078ec0ff */
[----:B------:R-:W-:-:S05]  /*1840*/  IMAD R18, R6, 0x8, R7 ;  /* 0x0000000806127824 */ /* 0x000fca00078e0207 */
[----:B------:R-:W2:Y:S04]  /*1850*/  @P1 LDS.64 R12, [R18] ;  /* 0x00000000120c1984 */ /* 0x000ea80000000a00 */
[----:B------:R-:W3:Y:S01]  /*1860*/  @P2 LDS.64 R6, [R18+0x8] ;  /* 0x0000080012062984 */ /* 0x000ee20000000a00 */
[----:B--2---:R-:W-:Y:S02]  /*1870*/  @P1 IMAD R13, R13, R10, RZ ;  /* 0x0000000a0d0d1224 */ /* 0x004fe400078e02ff */
[----:B------:R-:W-:-:S04]  /*1880*/  @P1 IMAD.WIDE.U32 R14, R10, R12, R14 ;  /* 0x0000000c0a0e1225 */ /* 0x000fc800078e000e */
[----:B------:R-:W-:Y:S01]  /*1890*/  @P1 IMAD R13, R11, R12, R13 ;  /* 0x0000000c0b0d1224 */ /* 0x000fe200078e020d */
[----:B------:R-:W-:Y:S01]  /*18a0*/  @P1 MOV R3, R14 ;  /* 0x0000000e00031202 */ /* 0x000fe20000000f00 */
[----:B---3--:R-:W-:Y:S02]  /*18b0*/  @P2 IMAD R7, R7, R8, RZ ;  /* 0x0000000807072224 */ /* 0x008fe400078e02ff */
[----:B------:R-:W-:Y:S01]  /*18c0*/  @P1 IMAD.IADD R2, R15, 0x1, R13 ;  /* 0x000000010f021824 */ /* 0x000fe200078e020d */
[----:B------:R-:W-:Y:S01]  /*18d0*/  @P2 MOV R10, R3 ;  /* 0x00000003000a2202 */ /* 0x000fe20000000f00 */
[-C--:B------:R-:W-:Y:S02]  /*18e0*/  @P2 IMAD R9, R9, R6.reuse, R7 ;  /* 0x0000000609092224 */ /* 0x080fe400078e0207 */
[----:B------:R-:W-:Y:S02]  /*18f0*/  @P2 IMAD.MOV.U32 R11, RZ, RZ, R2 ;  /* 0x000000ffff0b2224 */ /* 0x000fe400078e0002 */
[----:B------:R-:W-:-:S04]  /*1900*/  @P2 IMAD.WIDE.U32 R6, R8, R6, R10 ;  /* 0x0000000608062225 */ /* 0x000fc800078e000a */
[----:B------:R-:W-:Y:S01]  /*1910*/  @P2 IMAD.IADD R2, R7, 0x1, R9 ;  /* 0x0000000107022824 */ /* 0x000fe200078e0209 */
[----:B------:R-:W-:-:S07]  /*1920*/  @P2 MOV R3, R6 ;  /* 0x0000000600032202 */ /* 0x000fce0000000f00 */
.L_x_12:
[----:B------:R-:W-:Y:S05]  /*1930*/  @P3 BRA `(.L_x_10) ;  /* 0x0000000000643947 */ /* 0x000fea0003800000 */
[----:B------:R-:W0:Y:S01]  /*1940*/  LDCU UR6, c[0x0][0x39c] ;  /* 0x00007380ff0677ac */ /* 0x000e220008000800 */
[----:B------:R-:W-:Y:S01]  /*1950*/  IMAD.IADD R9, R4, 0x1, R20 ;  /* 0x0000000104097824 */ /* 0x000fe200078e0214 */
[----:B------:R-:W-:Y:S04]  /*1960*/  BSSY.RECONVERGENT B0, `(.L_x_10) ;  /* 0x0000016000007945 */ /* 0x000fe80003800200 */
[----:B0-----:R-:W-:-:S04]  /*1970*/  ISETP.GE.AND P1, PT, R9, UR6, PT ;  /* 0x0000000609007c0c */ /* 0x001fc8000bf26270 */
[----:B------:R-:W-:-:S04]  /*1980*/  ISETP.GT.AND P1, PT, R9, -0x1, !P1 ;  /* 0xffffffff0900780c */ /* 0x000fc80004f24270 */
[----:B------:R-:W-:-:S13]  /*1990*/  PLOP3.LUT P1, PT, P0, P1, PT, 0x80, 0x8 ;  /* 0x000000000008781c */ /* 0x000fda0000723070 */
[----:B------:R-:W-:Y:S05]  /*19a0*/  @!P1 BRA `(.L_x_13) ;  /* 0x0000000000449947 */ /* 0x000fea0003800000 */
[----:B------:R-:W0:Y:S01]  /*19b0*/  LDC.64 R6, c[0x0][0x380] ;  /* 0x0000e000ff067b82 */ /* 0x000e220000000a00 */
[----:B------:R-:W-:-:S04]  /*19c0*/  IMAD R9, R0, UR6, R9 ;  /* 0x0000000600097c24 */ /* 0x000fc8000f8e0209 */
[----:B0-----:R-:W-:-:S06]  /*19d0*/  IMAD.WIDE R6, R9, 0x8, R6 ;  /* 0x0000000809067825 */ /* 0x001fcc00078e0206 */
[----:B------:R-:W2:Y:S01]  /*19e0*/  LDG.E.64 R6, desc[UR8][R6.64] ;  /* 0x0000000806067981 */ /* 0x000ea2000c1e1b00 */
[----:B------:R-:W-:Y:S01]  /*19f0*/  MOV R0, 0x400 ;  /* 0x0000040000007802 */ /* 0x000fe20000000f00 */
[----:B------:R-:W-:Y:S01]  /*1a00*/  IMAD R26, R26, UR10, R20 ;  /* 0x0000000a1a1a7c24 */ /* 0x000fe2000f8e0214 */
[----:B------:R-:W-:Y:S01]  /*1a10*/  MOV R11, R2 ;  /* 0x00000002000b7202 */ /* 0x000fe20000000f00 */
[----:B------:R-:W0:Y:S01]  /*1a20*/  S2R R9, SR_CgaCtaId ;  /* 0x0000000000097919 */ /* 0x000e220000008800 */
[----:B------:R-:W-:Y:S01]  /*1a30*/  IMAD.MOV.U32 R10, RZ, RZ, R3 ;  /* 0x000000ffff0a7224 */ /* 0x000fe200078e0003 */
[----:B0-----:R-:W-:-:S04]  /*1a40*/  LEA R9, R9, R0, 0x18 ;  /* 0x0000000009097211 */ /* 0x001fc800078ec0ff */
[----:B------:R-:W-:-:S06]  /*1a50*/  LEA R8, R26, R9, 0x3 ;  /* 0x000000091a087211 */ /* 0x000fcc00078e18ff */
[----:B------:R-:W2:Y:S02]  /*1a60*/  LDS.64 R8, [R8] ;  /* 0x0000000008087984 */ /* 0x000ea40000000a00 */
[----:B--2---:R-:W-:Y:S02]  /*1a70*/  IMAD R9, R9, R6, RZ ;  /* 0x0000000609097224 */ /* 0x004fe400078e02ff */
[----:B------:R-:W-:-:S04]  /*1a80*/  IMAD.WIDE.U32 R10, R6, R8, R10 ;  /* 0x00000008060a7225 */ /* 0x000fc800078e000a */
[----:B------:R-:W-:Y:S02]  /*1a90*/  IMAD R9, R7, R8, R9 ;  /* 0x0000000807097224 */ /* 0x000fe400078e0209 */
[----:B------:R-:W-:-:S03]  /*1aa0*/  IMAD.MOV.U32 R3, RZ, RZ, R10 ;  /* 0x000000ffff037224 */ /* 0x000fc600078e000a */
[----:B------:R-:W-:-:S07]  /*1ab0*/  IADD3 R2, PT, PT, R11, R9, RZ ;  /* 0x000000090b027210 */ /* 0x000fce0007ffe0ff */
.L_x_13:
[----:B------:R-:W-:Y:S05]  /*1ac0*/  BSYNC.RECONVERGENT B0 ;  /* 0x0000000000007941 */ /* 0x000fea0003800200 */
.L_x_10:
[----:B------:R-:W-:Y:S05]  /*1ad0*/  BRA.U UP0, `(.L_x_14) ;  /* 0xffffffed00b87547 */ /* 0x000fea000b83ffff */
[----:B------:R-:W0:Y:S01]  /*1ae0*/  LDCU UR5, c[0x0][0x3a0] ;  /* 0x00007400ff0577ac */ /* 0x000e220008000800 */
[----:B------:R-:W-:-:S04]  /*1af0*/  UIADD3 UR4, UPT, UPT, UR4, 0x1, URZ ;  /* 0x0000000104047890 */ /* 0x000fc8000fffe0ff */
[----:B0-----:R-:W-:-:S09]  /*1b00*/  UISETP.NE.AND UP0, UPT, UR4, UR5, UPT ;  /* 0x000000050400728c */ /* 0x001fd2000bf05270 */
[----:B------:R-:W-:Y:S05]  /*1b10*/  BRA.U UP0, `(.L_x_15) ;  /* 0xffffffed00a47547 */ /* 0x000fea000b83ffff */
.L_x_7:
[----:B0-----:R-:W0:Y:S01]  /*1b20*/  LDC.64 R6, c[0x0][0x398] ;  /* 0x0000e600ff067b82 */ /* 0x001e220000000a00 */
[----:B------:R-:W-:-:S04]  /*1b30*/  LOP3.LUT R3, R3, R2, RZ, 0x3c, !PT ;  /* 0x0000000203037212 */ /* 0x000fc800078e3cff */
[----:B------:R-:W-:-:S03]  /*1b40*/  LOP3.LUT R2, R3, R2, RZ, 0x3c, !PT ;  /* 0x0000000203027212 */ /* 0x000fc600078e3cff */
[----:B------:R-:W1:Y:S01]  /*1b50*/  LDC.64 R4, c[0x0][0x390] ;  /* 0x0000e400ff047b82 */ /* 0x000e620000000a00 */
[----:B------:R-:W-:Y:S01]  /*1b60*/  LOP3.LUT R3, R3, R2, RZ, 0x3c, !PT ;  /* 0x0000000203037212 */ /* 0x000fe200078e3cff */
[----:B0-----:R-:W-:-:S04]  /*1b70*/  IMAD R23, R6, UR7, R23 ;  /* 0x0000000706177c24 */ /* 0x001fc8000f8e0217 */
[----:B------:R-:W-:-:S04]  /*1b80*/  IMAD R23, R23, R7, R22 ;  /* 0x0000000717177224 */ /* 0x000fc800078e0216 */
[----:B-1----:R-:W-:-:S05]  /*1b90*/  IMAD.WIDE R4, R23, 0x8, R4 ;  /* 0x0000000817047825 */ /* 0x002fca00078e0204 */
[----:B------:R-:W-:Y:S01]  /*1ba0*/  STG.E.64 desc[UR8][R4.64], R2 ;  /* 0x0000000204007986 */ /* 0x000fe2000c101b08 */
[----:B------:R-:W-:Y:S05]  /*1bb0*/  EXIT ;  /* 0x000000000000794d */ /* 0x000fea0003800000 */
.L_x_16:
[----:B------:R-:W-:-:S00]  /*1bc0*/  BRA `(.L_x_16) ;  /* 0xfffffffc00fc7947 */ /* 0x000fc0000383ffff */
[----:B------:R-:W-:-:S00]  /*1bd0*/  NOP ;  /* 0x0000000000007918 */ /* 0x000fc00000000000 */
        /* <DEDUP_REMOVED lines=10> */
.L_x_17:


//--------------------- .nv.shared._Z7dkernelPlS_S_iiiiii --------------------------
	.section	.nv.shared._Z7dkernelPlS_S_iiiiii,"aw",@nobits
	.sectionflags	@""
	.align	8
.nv.shared._Z7dkernelPlS_S_iiiiii:
	.zero		33792


//--------------------- .nv.shared.reserved.0     --------------------------
	.section	.nv.shared.reserved.0,"aw",@nobits
	.weak		__nv_reservedSMEM_offset_0_alias
	.size		__nv_reservedSMEM_offset_0_alias, 0, 64
	.other		__nv_reservedSMEM_offset_0_alias,@"STO_CUDA_RESERVED_SHARED STV_DEFAULT"
__nv_reservedSMEM_offset_0_alias:
	.zero		0
	.zero		64


//--------------------- .nv.constant0._Z7dkernelPlS_S_iiiiii --------------------------
	.section	.nv.constant0._Z7dkernelPlS_S_iiiiii,"a",@progbits
	.sectionflags	@""
	.align	4
.nv.constant0._Z7dkernelPlS_S_iiiiii:
	.zero		944


//--------------------- SYMBOLS --------------------------

	.type		.nv.reservedSmem.offset0,@object
	.size		.nv.reservedSmem.offset0,0x4
	.type		.nv.reservedSmem.cap,@object
	.size		.nv.reservedSmem.cap,0x4
